	.target	sm_90a

	.elftype	@"ET_EXEC"


//--------------------- .note.nv.tkinfo           --------------------------
	.section	.note.nv.tkinfo,"",@"SHT_NOTE"
	.sectionflags	@"SHF_NOTE_NV_TKINFO"
	.tkinfo
        /*0018*/ 	.word	0x00000002
        /*0030*/ 	.string	""
        /*0030*/ 	.string	"ptxas"
        /*0030*/ 	.string	"Cuda compilation tools, release 13.0, V13.0.88"
        /*0030*/ 	.string	"Build cuda_13.0.r13.0/compiler.36424714_0"
        /*0030*/ 	.string	"-arch sm_90a -m 64 "



//--------------------- .note.nv.cuinfo           --------------------------
	.section	.note.nv.cuinfo,"",@"SHT_NOTE"
	.sectionflags	@"SHF_NOTE_NV_CUINFO"
        /*0018*/ 	.short	0x0002
        /*001a*/ 	.short	0x005a
        /*001c*/ 	.short	0x0082
	.zero		2


//--------------------- .nv.info                  --------------------------
	.section	.nv.info,"",@"SHT_CUDA_INFO"
	.align	4


	//----- nvinfo : EIATTR_REGCOUNT
	.align		4
        /*0000*/ 	.byte	0x04, 0x2f
        /*0002*/ 	.short	(.L_15 - .L_14)
	.align		4
.L_14:
        /*0004*/ 	.word	index@(_ZN7cutlass13device_kernelINS_4gemm6kernel13GemmUniversalIN4cute5tupleIJiiiiEEENS1_10collective13CollectiveMmaINS1_34MainloopSm90TmaGmmaWarpSpecializedILi5ENS5_IJNS4_1CILi2EEENSA_ILi1EEESC_EEENS1_32KernelTmaWarpSpecializedPingpongEEENS5_IJNSA_ILi64EEESG_SG_EEENS_10bfloat16_tENS5_IJlSC_lEEESI_SJ_NS4_8TiledMMAINS4_8MMA_AtomIJNS4_4SM904GMMA27MMA_64x64x16_F32BF16BF16_SSILNSN_5MajorE0ELSP_0ELNSN_7ScaleInE1ELSQ_1EEEEEENS4_6LayoutINS5_IJSC_SC_SC_EEENS5_IJNSA_ILi0EEESV_SV_EEEEENS5_IJNS4_10UnderscoreESY_SY_EEEEENS4_13SM90_TMA_LOADENS4_14ComposedLayoutINS4_7SwizzleILi3ELi4ELi3EEENS4_18smem_ptr_flag_bitsILi16EEENST_INS5_IJNSA_ILi8EEESG_EEENS5_IJSG_SC_EEEEEEEvNS4_8identityENS4_23SM90_TMA_LOAD_MULTICASTES1B_vS1C_EENS_8epilogue10collective6detail29Sm90TmaWarpSpecializedAdapterINS1G_15DefaultEpilogueISI_SJ_SJ_NS1F_6thread17LinearCombinationISI_Li1EffLNS1K_9ScaleType4KindE0ELNS_15FloatRoundStyleE2ESI_EENS1_15EpilogueDefaultEEEEEvvEEEEvNT_6ParamsE)
        /*0008*/ 	.word	0x000000a8


	//----- nvinfo : EIATTR_FRAME_SIZE
	.align		4
.L_15:
        /*000c*/ 	.byte	0x04, 0x11
        /*000e*/ 	.short	(.L_17 - .L_16)
	.align		4
.L_16:
        /*0010*/ 	.word	index@(_ZN7cutlass13device_kernelINS_4gemm6kernel13GemmUniversalIN4cute5tupleIJiiiiEEENS1_10collective13CollectiveMmaINS1_34MainloopSm90TmaGmmaWarpSpecializedILi5ENS5_IJNS4_1CILi2EEENSA_ILi1EEESC_EEENS1_32KernelTmaWarpSpecializedPingpongEEENS5_IJNSA_ILi64EEESG_SG_EEENS_10bfloat16_tENS5_IJlSC_lEEESI_SJ_NS4_8TiledMMAINS4_8MMA_AtomIJNS4_4SM904GMMA27MMA_64x64x16_F32BF16BF16_SSILNSN_5MajorE0ELSP_0ELNSN_7ScaleInE1ELSQ_1EEEEEENS4_6LayoutINS5_IJSC_SC_SC_EEENS5_IJNSA_ILi0EEESV_SV_EEEEENS5_IJNS4_10UnderscoreESY_SY_EEEEENS4_13SM90_TMA_LOADENS4_14ComposedLayoutINS4_7SwizzleILi3ELi4ELi3EEENS4_18smem_ptr_flag_bitsILi16EEENST_INS5_IJNSA_ILi8EEESG_EEENS5_IJSG_SC_EEEEEEEvNS4_8identityENS4_23SM90_TMA_LOAD_MULTICASTES1B_vS1C_EENS_8epilogue10collective6detail29Sm90TmaWarpSpecializedAdapterINS1G_15DefaultEpilogueISI_SJ_SJ_NS1F_6thread17LinearCombinationISI_Li1EffLNS1K_9ScaleType4KindE0ELNS_15FloatRoundStyleE2ESI_EENS1_15EpilogueDefaultEEEEEvvEEEEvNT_6ParamsE)
        /*0014*/ 	.word	0x00000008


	//----- nvinfo : EIATTR_MIN_STACK_SIZE
	.align		4
.L_17:
        /*0018*/ 	.byte	0x04, 0x12
        /*001a*/ 	.short	(.L_19 - .L_18)
	.align		4
.L_18:
        /*001c*/ 	.word	index@(_ZN7cutlass13device_kernelINS_4gemm6kernel13GemmUniversalIN4cute5tupleIJiiiiEEENS1_10collective13CollectiveMmaINS1_34MainloopSm90TmaGmmaWarpSpecializedILi5ENS5_IJNS4_1CILi2EEENSA_ILi1EEESC_EEENS1_32KernelTmaWarpSpecializedPingpongEEENS5_IJNSA_ILi64EEESG_SG_EEENS_10bfloat16_tENS5_IJlSC_lEEESI_SJ_NS4_8TiledMMAINS4_8MMA_AtomIJNS4_4SM904GMMA27MMA_64x64x16_F32BF16BF16_SSILNSN_5MajorE0ELSP_0ELNSN_7ScaleInE1ELSQ_1EEEEEENS4_6LayoutINS5_IJSC_SC_SC_EEENS5_IJNSA_ILi0EEESV_SV_EEEEENS5_IJNS4_10UnderscoreESY_SY_EEEEENS4_13SM90_TMA_LOADENS4_14ComposedLayoutINS4_7SwizzleILi3ELi4ELi3EEENS4_18smem_ptr_flag_bitsILi16EEENST_INS5_IJNSA_ILi8EEESG_EEENS5_IJSG_SC_EEEEEEEvNS4_8identityENS4_23SM90_TMA_LOAD_MULTICASTES1B_vS1C_EENS_8epilogue10collective6detail29Sm90TmaWarpSpecializedAdapterINS1G_15DefaultEpilogueISI_SJ_SJ_NS1F_6thread17LinearCombinationISI_Li1EffLNS1K_9ScaleType4KindE0ELNS_15FloatRoundStyleE2ESI_EENS1_15EpilogueDefaultEEEEEvvEEEEvNT_6ParamsE)
        /*0020*/ 	.word	0x00000008
.L_19:


//--------------------- .nv.compat                --------------------------
	.section	.nv.compat,"",@"SHT_CUDA_COMPAT_INFO"
	.align	4
        /*0000*/ 	.byte	0x02, 0x09, 0x01, 0x00, 0x02, 0x02, 0x04, 0x00, 0x02, 0x05, 0x05, 0x00, 0x03, 0x07, 0x01, 0x01
        /*0010*/ 	.byte	0x02, 0x03, 0x01, 0x00, 0x02, 0x06, 0x01, 0x00, 0x04, 0x0b, 0x08, 0x00, 0x00, 0x00, 0x00, 0x00
        /*0020*/ 	.byte	0x00, 0x00, 0x00, 0x00


//--------------------- .nv.info._ZN7cutlass13device_kernelINS_4gemm6kernel13GemmUniversalIN4cute5tupleIJiiiiEEENS1_10collective13CollectiveMmaINS1_34MainloopSm90TmaGmmaWarpSpecializedILi5ENS5_IJNS4_1CILi2EEENSA_ILi1EEESC_EEENS1_32KernelTmaWarpSpecializedPingpongEEENS5_IJNSA_ILi64EEESG_SG_EEENS_10bfloat16_tENS5_IJlSC_lEEESI_SJ_NS4_8TiledMMAINS4_8MMA_AtomIJNS4_4SM904GMMA27MMA_64x64x16_F32BF16BF16_SSILNSN_5MajorE0ELSP_0ELNSN_7ScaleInE1ELSQ_1EEEEEENS4_6LayoutINS5_IJSC_SC_SC_EEENS5_IJNSA_ILi0EEESV_SV_EEEEENS5_IJNS4_10UnderscoreESY_SY_EEEEENS4_13SM90_TMA_LOADENS4_14ComposedLayoutINS4_7SwizzleILi3ELi4ELi3EEENS4_18smem_ptr_flag_bitsILi16EEENST_INS5_IJNSA_ILi8EEESG_EEENS5_IJSG_SC_EEEEEEEvNS4_8identityENS4_23SM90_TMA_LOAD_MULTICASTES1B_vS1C_EENS_8epilogue10collective6detail29Sm90TmaWarpSpecializedAdapterINS1G_15DefaultEpilogueISI_SJ_SJ_NS1F_6thread17LinearCombinationISI_Li1EffLNS1K_9ScaleType4KindE0ELNS_15FloatRoundStyleE2ESI_EENS1_15EpilogueDefaultEEEEEvvEEEEvNT_6ParamsE --------------------------
	.section	.nv.info._ZN7cutlass13device_kernelINS_4gemm6kernel13GemmUniversalIN4cute5tupleIJiiiiEEENS1_10collective13CollectiveMmaINS1_34MainloopSm90TmaGmmaWarpSpecializedILi5ENS5_IJNS4_1CILi2EEENSA_ILi1EEESC_EEENS1_32KernelTmaWarpSpecializedPingpongEEENS5_IJNSA_ILi64EEESG_SG_EEENS_10bfloat16_tENS5_IJlSC_lEEESI_SJ_NS4_8TiledMMAINS4_8MMA_AtomIJNS4_4SM904GMMA27MMA_64x64x16_F32BF16BF16_SSILNSN_5MajorE0ELSP_0ELNSN_7ScaleInE1ELSQ_1EEEEEENS4_6LayoutINS5_IJSC_SC_SC_EEENS5_IJNSA_ILi0EEESV_SV_EEEEENS5_IJNS4_10UnderscoreESY_SY_EEEEENS4_13SM90_TMA_LOADENS4_14ComposedLayoutINS4_7SwizzleILi3ELi4ELi3EEENS4_18smem_ptr_flag_bitsILi16EEENST_INS5_IJNSA_ILi8EEESG_EEENS5_IJSG_SC_EEEEEEEvNS4_8identityENS4_23SM90_TMA_LOAD_MULTICASTES1B_vS1C_EENS_8epilogue10collective6detail29Sm90TmaWarpSpecializedAdapterINS1G_15DefaultEpilogueISI_SJ_SJ_NS1F_6thread17LinearCombinationISI_Li1EffLNS1K_9ScaleType4KindE0ELNS_15FloatRoundStyleE2ESI_EENS1_15EpilogueDefaultEEEEEvvEEEEvNT_6ParamsE,"",@"SHT_CUDA_INFO"
	.sectionflags	@""
	.align	4


	//----- nvinfo : EIATTR_CUDA_API_VERSION
	.align		4
        /*0000*/ 	.byte	0x04, 0x37
        /*0002*/ 	.short	(.L_21 - .L_20)
.L_20:
        /*0004*/ 	.word	0x00000082


	//----- nvinfo : EIATTR_KPARAM_INFO
	.align		4
.L_21:
        /*0008*/ 	.byte	0x04, 0x17
        /*000a*/ 	.short	(.L_23 - .L_22)
.L_22:
        /*000c*/ 	.word	0x00000000
        /*0010*/ 	.short	0x0000
        /*0012*/ 	.short	0x0070
        /*0014*/ 	.byte	0x00, 0xf0, 0x01, 0x10


	//----- nvinfo : EIATTR_SPARSE_MMA_MASK
	.align		4
.L_23:
        /*0018*/ 	.byte	0x03, 0x50
        /*001a*/ 	.short	0x0000


	//----- nvinfo : EIATTR_MAXREG_COUNT
	.align		4
        /*001c*/ 	.byte	0x03, 0x1b
        /*001e*/ 	.short	0x00a8


	//----- nvinfo : EIATTR_NUM_BARRIERS
	.align		4
        /*0020*/ 	.byte	0x02, 0x4c
        /*0022*/ 	.byte	0x01
	.zero		1


	//----- nvinfo : EIATTR_EXTERNS
	.align		4
        /*0024*/ 	.byte	0x04, 0x0f
        /*0026*/ 	.short	(.L_25 - .L_24)


	//   ....[0]....
	.align		4
.L_24:
        /*0028*/ 	.word	index@(__assertfail)


	//----- nvinfo : EIATTR_ANNOTATIONS
	.align		4
.L_25:
        /*002c*/ 	.byte	0x04, 0x55
        /*002e*/ 	.short	(.L_27 - .L_26)


	//   ....[0]....
.L_26:
        /*0030*/ 	.word	0x00000001
        /*0034*/ 	.byte	0xd0, 0x0d, 0x00, 0x00, 0x01, 0x00, 0x00, 0x00, 0xc0, 0x45, 0x00, 0x00, 0x01, 0x00, 0x00, 0x00
        /*0044*/ 	.byte	0x40, 0x52, 0x00, 0x00


	//----- nvinfo : EIATTR_MERCURY_ISA_VERSION
	.align		4
.L_27:
        /*0048*/ 	.byte	0x03, 0x5f
        /*004a*/ 	.short	0x0101


	//----- nvinfo : EIATTR_INT_WARP_WIDE_INSTR_OFFSETS
	.align		4
        /*004c*/ 	.byte	0x04, 0x31
        /*004e*/ 	.short	(.L_29 - .L_28)


	//   ....[0]....
.L_28:
        /*0050*/ 	.word	0x00000550


	//   ....[1]....
        /*0054*/ 	.word	0x00000580


	//   ....[2]....
        /*0058*/ 	.word	0x000005c0


	//   ....[3]....
        /*005c*/ 	.word	0x000006f0


	//   ....[4]....
        /*0060*/ 	.word	0x00000700


	//   ....[5]....
        /*0064*/ 	.word	0x00000710


	//   ....[6]....
        /*0068*/ 	.word	0x000007b0


	//   ....[7]....
        /*006c*/ 	.word	0x000007f0


	//   ....[8]....
        /*0070*/ 	.word	0x00002040


	//----- nvinfo : EIATTR_COOP_GROUP_MASK_REGIDS
	.align		4
.L_29:
        /*0074*/ 	.byte	0x04, 0x29
        /*0076*/ 	.short	(.L_31 - .L_30)


	//   ....[0]....
.L_30:
        /*0078*/ 	.word	0xffffffff


	//   ....[1]....
        /*007c*/ 	.word	0xffffffff


	//   ....[2]....
        /*0080*/ 	.word	0xffffffff


	//   ....[3]....
        /*0084*/ 	.word	0xffffffff


	//   ....[4]....
        /*0088*/ 	.word	0xffffffff


	//   ....[5]....
        /*008c*/ 	.word	0xffffffff


	//   ....[6]....
        /*0090*/ 	.word	0xffffffff


	//----- nvinfo : EIATTR_COOP_GROUP_INSTR_OFFSETS
	.align		4
.L_31:
        /*0094*/ 	.byte	0x04, 0x28
        /*0096*/ 	.short	(.L_33 - .L_32)


	//   ....[0]....
.L_32:
        /*0098*/ 	.word	0x00000070


	//   ....[1]....
        /*009c*/ 	.word	0x00000080


	//   ....[2]....
        /*00a0*/ 	.word	0x00000140


	//   ....[3]....
        /*00a4*/ 	.word	0x00000310


	//   ....[4]....
        /*00a8*/ 	.word	0x00000350


	//   ....[5]....
        /*00ac*/ 	.word	0x00000730


	//   ....[6]....
        /*00b0*/ 	.word	0x00000970


	//----- nvinfo : EIATTR_REG_RECONFIG
	.align		4
.L_33:
        /*00b4*/ 	.byte	0x01, 0x54
	.zero		2


	//----- nvinfo : EIATTR_SYSCALL_OFFSETS
	.align		4
        /*00b8*/ 	.byte	0x04, 0x46
        /*00ba*/ 	.short	(.L_35 - .L_34)


	//   ....[0]....
.L_34:
        /*00bc*/ 	.word	0x00001880


	//----- nvinfo : EIATTR_MBARRIER_INSTR_OFFSETS
	.align		4
.L_35:
        /*00c0*/ 	.byte	0x04, 0x39
        /*00c2*/ 	.short	(.L_37 - .L_36)


	//   ....[0]....
.L_36:
        /*00c4*/ 	.word	0x00000260
        /*00c8*/ 	.word	0x000000ff
        /*00cc*/ 	.word	0x00000000
        /*00d0*/ 	.short	0x0100
        /*00d2*/ 	.byte	0x08
	.zero		1


	//   ....[1]....
        /*00d4*/ 	.word	0x00000270
        /*00d8*/ 	.word	0x000000ff
        /*00dc*/ 	.word	0x00000028
        /*00e0*/ 	.short	0x0100
        /*00e2*/ 	.byte	0x08
	.zero		1


	//   ....[2]....
        /*00e4*/ 	.word	0x00000280
        /*00e8*/ 	.word	0x000000ff
        /*00ec*/ 	.word	0x00000008
        /*00f0*/ 	.short	0x0100
        /*00f2*/ 	.byte	0x08
	.zero		1


	//   ....[3]....
        /*00f4*/ 	.word	0x00000290
        /*00f8*/ 	.word	0x000000ff
        /*00fc*/ 	.word	0x00000030
        /*0100*/ 	.short	0x0100
        /*0102*/ 	.byte	0x08
	.zero		1


	//   ....[4]....
        /*0104*/ 	.word	0x000002a0
        /*0108*/ 	.word	0x000000ff
        /*010c*/ 	.word	0x00000010
        /*0110*/ 	.short	0x0100
        /*0112*/ 	.byte	0x08
	.zero		1


	//   ....[5]....
        /*0114*/ 	.word	0x000002b0
        /*0118*/ 	.word	0x000000ff
        /*011c*/ 	.word	0x00000038
        /*0120*/ 	.short	0x0100
        /*0122*/ 	.byte	0x08
	.zero		1


	//   ....[6]....
        /*0124*/ 	.word	0x000002c0
        /*0128*/ 	.word	0x000000ff
        /*012c*/ 	.word	0x00000018
        /*0130*/ 	.short	0x0100
        /*0132*/ 	.byte	0x08
	.zero		1


	//   ....[7]....
        /*0134*/ 	.word	0x000002d0
        /*0138*/ 	.word	0x000000ff
        /*013c*/ 	.word	0x00000040
        /*0140*/ 	.short	0x0100
        /*0142*/ 	.byte	0x08
	.zero		1


	//   ....[8]....
        /*0144*/ 	.word	0x000002e0
        /*0148*/ 	.word	0x000000ff
        /*014c*/ 	.word	0x00000020
        /*0150*/ 	.short	0x0100
        /*0152*/ 	.byte	0x08
	.zero		1


	//   ....[9]....
        /*0154*/ 	.word	0x000002f0
        /*0158*/ 	.word	0x000000ff
        /*015c*/ 	.word	0x00000048
        /*0160*/ 	.short	0x0100
        /*0162*/ 	.byte	0x08
	.zero		1


	//   ....[10]....
        /*0164*/ 	.word	0x00000820
        /*0168*/ 	.word	0x000000ff
        /*016c*/ 	.word	0x00000080
        /*0170*/ 	.short	0x0100
        /*0172*/ 	.byte	0x08
	.zero		1


	//   ....[11]....
        /*0174*/ 	.word	0x000008b0
        /*0178*/ 	.word	0x000000ff
        /*017c*/ 	.word	0x00000088
        /*0180*/ 	.short	0x0100
        /*0182*/ 	.byte	0x08
	.zero		1


	//   ....[12]....
        /*0184*/ 	.word	0x000008f0
        /*0188*/ 	.word	0x000000ff
        /*018c*/ 	.word	0x00000060
        /*0190*/ 	.short	0x0100
        /*0192*/ 	.byte	0x09
	.zero		1


	//   ....[13]....
        /*0194*/ 	.word	0x00000900
        /*0198*/ 	.word	0x000000ff
        /*019c*/ 	.word	0x00000068
        /*01a0*/ 	.short	0x0100
        /*01a2*/ 	.byte	0x09
	.zero		1


	//   ....[14]....
        /*01a4*/ 	.word	0x00000910
        /*01a8*/ 	.word	0x000000ff
        /*01ac*/ 	.word	0x00000070
        /*01b0*/ 	.short	0x0100
        /*01b2*/ 	.byte	0x09
	.zero		1


	//   ....[15]....
        /*01b4*/ 	.word	0x00000920
        /*01b8*/ 	.word	0x000000ff
        /*01bc*/ 	.word	0x00000078
        /*01c0*/ 	.short	0x0100
        /*01c2*/ 	.byte	0x09
	.zero		1


	//   ....[16]....
        /*01c4*/ 	.word	0x00001760
        /*01c8*/ 	.word	0x0000003f
        /*01cc*/ 	.word	0x00000000
        /*01d0*/ 	.short	0x010a
        /*01d2*/ 	.byte	0x2a
	.zero		1


	//   ....[17]....
        /*01d4*/ 	.word	0x00001900
        /*01d8*/ 	.word	0x00000003
        /*01dc*/ 	.word	0x00000000
        /*01e0*/ 	.short	0x010a
        /*01e2*/ 	.byte	0x3f
	.zero		1


	//   ....[18]....
        /*01e4*/ 	.word	0x00001940
        /*01e8*/ 	.word	0x00000003
        /*01ec*/ 	.word	0x00000000
        /*01f0*/ 	.short	0x010a
        /*01f2*/ 	.byte	0x3f
	.zero		1


	//   ....[19]....
        /*01f4*/ 	.word	0x00001c40
        /*01f8*/ 	.word	0x000000ff
        /*01fc*/ 	.word	0x00000000
        /*0200*/ 	.short	0x010a
        /*0202*/ 	.byte	0x04
	.zero		1


	//   ....[20]....
        /*0204*/ 	.word	0x00001c80
        /*0208*/ 	.word	0x000000ff
        /*020c*/ 	.word	0x00000000
        /*0210*/ 	.short	0x010a
        /*0212*/ 	.byte	0x04
	.zero		1


	//   ....[21]....
        /*0214*/ 	.word	0x00001ee0
        /*0218*/ 	.word	0x00000005
        /*021c*/ 	.word	0x00000000
        /*0220*/ 	.short	0x0101
        /*0222*/ 	.byte	0x3f
	.zero		1


	//   ....[22]....
        /*0224*/ 	.word	0x00001fe0
        /*0228*/ 	.word	0x00000040
        /*022c*/ 	.word	0x00000000
        /*0230*/ 	.short	0x0101
        /*0232*/ 	.byte	0x2f
	.zero		1


	//   ....[23]....
        /*0234*/ 	.word	0x000020e0
        /*0238*/ 	.word	0x00000003
        /*023c*/ 	.word	0x00000000
        /*0240*/ 	.short	0x0101
        /*0242*/ 	.byte	0x3f
	.zero		1


	//   ....[24]....
        /*0244*/ 	.word	0x000021a0
        /*0248*/ 	.word	0x0000003f
        /*024c*/ 	.word	0x00000010
        /*0250*/ 	.short	0x010a
        /*0252*/ 	.byte	0x2a
	.zero		1


	//   ....[25]....
        /*0254*/ 	.word	0x000045e0
        /*0258*/ 	.word	0x00000042
        /*025c*/ 	.word	0x00000000
        /*0260*/ 	.short	0x0101
        /*0262*/ 	.byte	0x2f
	.zero		1


	//   ....[26]....
        /*0264*/ 	.word	0x00004f90
        /*0268*/ 	.word	0x0000000c
        /*026c*/ 	.word	0x00000028
        /*0270*/ 	.short	0x010a
        /*0272*/ 	.byte	0x3f
	.zero		1


	//   ....[27]....
        /*0274*/ 	.word	0x00005350
        /*0278*/ 	.word	0x00000004
        /*027c*/ 	.word	0x00000088
        /*0280*/ 	.short	0x0101
        /*0282*/ 	.byte	0x3f
	.zero		1


	//   ....[28]....
        /*0284*/ 	.word	0x00005ae0
        /*0288*/ 	.word	0x00000007
        /*028c*/ 	.word	0x00000000
        /*0290*/ 	.short	0x010a
        /*0292*/ 	.byte	0x3f
	.zero		1


	//   ....[29]....
        /*0294*/ 	.word	0x00005b60
        /*0298*/ 	.word	0x00000009
        /*029c*/ 	.word	0x00000000
        /*02a0*/ 	.short	0x010a
        /*02a2*/ 	.byte	0x3f
	.zero		1


	//   ....[30]....
        /*02a4*/ 	.word	0x00005bf0
        /*02a8*/ 	.word	0x00000006
        /*02ac*/ 	.word	0x00000000
        /*02b0*/ 	.short	0x010a
        /*02b2*/ 	.byte	0x3f
	.zero		1


	//   ....[31]....
        /*02b4*/ 	.word	0x00005c80
        /*02b8*/ 	.word	0x00000009
        /*02bc*/ 	.word	0x00000000
        /*02c0*/ 	.short	0x010a
        /*02c2*/ 	.byte	0x3f
	.zero		1


	//   ....[32]....
        /*02c4*/ 	.word	0x00005d10
        /*02c8*/ 	.word	0x00000003
        /*02cc*/ 	.word	0x00000000
        /*02d0*/ 	.short	0x010a
        /*02d2*/ 	.byte	0x3f
	.zero		1


	//   ....[33]....
        /*02d4*/ 	.word	0x00005d70
        /*02d8*/ 	.word	0x00000041
        /*02dc*/ 	.word	0x00000000
        /*02e0*/ 	.short	0x010a
        /*02e2*/ 	.byte	0x3f
	.zero		1


	//   ....[34]....
        /*02e4*/ 	.word	0x00005dc0
        /*02e8*/ 	.word	0x00000003
        /*02ec*/ 	.word	0x00000000
        /*02f0*/ 	.short	0x010a
        /*02f2*/ 	.byte	0x3f
	.zero		1


	//   ....[35]....
        /*02f4*/ 	.word	0x00005e20
        /*02f8*/ 	.word	0x00000005
        /*02fc*/ 	.word	0x00000000
        /*0300*/ 	.short	0x010a
        /*0302*/ 	.byte	0x3f
	.zero		1


	//   ....[36]....
        /*0304*/ 	.word	0x00005e70
        /*0308*/ 	.word	0x00000041
        /*030c*/ 	.word	0x00000010
        /*0310*/ 	.short	0x010a
        /*0312*/ 	.byte	0x3f
	.zero		1


	//   ....[37]....
        /*0314*/ 	.word	0x00005f40
        /*0318*/ 	.word	0x0000000c
        /*031c*/ 	.word	0x00000028
        /*0320*/ 	.short	0x010a
        /*0322*/ 	.byte	0x3f
	.zero		1


	//   ....[38]....
        /*0324*/ 	.word	0x00006010
        /*0328*/ 	.word	0x00000007
        /*032c*/ 	.word	0x00000000
        /*0330*/ 	.short	0x010a
        /*0332*/ 	.byte	0x3f
	.zero		1


	//   ....[39]....
        /*0334*/ 	.word	0x00006060
        /*0338*/ 	.word	0x00000009
        /*033c*/ 	.word	0x00000000
        /*0340*/ 	.short	0x010a
        /*0342*/ 	.byte	0x3f
	.zero		1


	//   ....[40]....
        /*0344*/ 	.word	0x000060b0
        /*0348*/ 	.word	0x00000006
        /*034c*/ 	.word	0x00000000
        /*0350*/ 	.short	0x010a
        /*0352*/ 	.byte	0x3f
	.zero		1


	//   ....[41]....
        /*0354*/ 	.word	0x00006100
        /*0358*/ 	.word	0x00000009
        /*035c*/ 	.word	0x00000000
        /*0360*/ 	.short	0x010a
        /*0362*/ 	.byte	0x3f
	.zero		1


	//----- nvinfo : EIATTR_NUM_MBARRIERS
	.align		4
.L_37:
        /*0364*/ 	.byte	0x03, 0x38
        /*0366*/ 	.short	0x0010


	//----- nvinfo : EIATTR_EXIT_INSTR_OFFSETS
	.align		4
        /*0368*/ 	.byte	0x04, 0x1c
        /*036a*/ 	.short	(.L_39 - .L_38)


	//   ....[0]....
.L_38:
        /*036c*/ 	.word	0x00001410


	//   ....[1]....
        /*0370*/ 	.word	0x00001470


	//   ....[2]....
        /*0374*/ 	.word	0x00004c70


	//   ....[3]....
        /*0378*/ 	.word	0x00004ca0


	//   ....[4]....
        /*037c*/ 	.word	0x00005d60


	//----- nvinfo : EIATTR_MAX_THREADS
	.align		4
.L_39:
        /*0380*/ 	.byte	0x04, 0x05
        /*0382*/ 	.short	(.L_41 - .L_40)
.L_40:
        /*0384*/ 	.word	0x00000180
        /*0388*/ 	.word	0x00000001
        /*038c*/ 	.word	0x00000001


	//----- nvinfo : EIATTR_CRS_STACK_SIZE
	.align		4
.L_41:
        /*0390*/ 	.byte	0x04, 0x1e
        /*0392*/ 	.short	(.L_43 - .L_42)
.L_42:
        /*0394*/ 	.word	0x00000000


	//----- nvinfo : EIATTR_CBANK_PARAM_SIZE
	.align		4
.L_43:
        /*0398*/ 	.byte	0x03, 0x19
        /*039a*/ 	.short	0x0470


	//----- nvinfo : EIATTR_PARAM_CBANK
	.align		4
        /*039c*/ 	.byte	0x04, 0x0a
        /*039e*/ 	.short	(.L_45 - .L_44)
	.align		4
.L_44:
        /*03a0*/ 	.word	index@(.nv.constant0._ZN7cutlass13device_kernelINS_4gemm6kernel13GemmUniversalIN4cute5tupleIJiiiiEEENS1_10collective13CollectiveMmaINS1_34MainloopSm90TmaGmmaWarpSpecializedILi5ENS5_IJNS4_1CILi2EEENSA_ILi1EEESC_EEENS1_32KernelTmaWarpSpecializedPingpongEEENS5_IJNSA_ILi64EEESG_SG_EEENS_10bfloat16_tENS5_IJlSC_lEEESI_SJ_NS4_8TiledMMAINS4_8MMA_AtomIJNS4_4SM904GMMA27MMA_64x64x16_F32BF16BF16_SSILNSN_5MajorE0ELSP_0ELNSN_7ScaleInE1ELSQ_1EEEEEENS4_6LayoutINS5_IJSC_SC_SC_EEENS5_IJNSA_ILi0EEESV_SV_EEEEENS5_IJNS4_10UnderscoreESY_SY_EEEEENS4_13SM90_TMA_LOADENS4_14ComposedLayoutINS4_7SwizzleILi3ELi4ELi3EEENS4_18smem_ptr_flag_bitsILi16EEENST_INS5_IJNSA_ILi8EEESG_EEENS5_IJSG_SC_EEEEEEEvNS4_8identityENS4_23SM90_TMA_LOAD_MULTICASTES1B_vS1C_EENS_8epilogue10collective6detail29Sm90TmaWarpSpecializedAdapterINS1G_15DefaultEpilogueISI_SJ_SJ_NS1F_6thread17LinearCombinationISI_Li1EffLNS1K_9ScaleType4KindE0ELNS_15FloatRoundStyleE2ESI_EENS1_15EpilogueDefaultEEEEEvvEEEEvNT_6ParamsE)
        /*03a4*/ 	.short	0x0210
        /*03a6*/ 	.short	0x0470


	//----- nvinfo : EIATTR_SW_WAR
	.align		4
.L_45:
        /*03a8*/ 	.byte	0x04, 0x36
        /*03aa*/ 	.short	(.L_47 - .L_46)
.L_46:
        /*03ac*/ 	.word	0x00000008
.L_47:


//--------------------- .nv.callgraph             --------------------------
	.section	.nv.callgraph,"",@"SHT_CUDA_CALLGRAPH"
	.align	4
	.sectionentsize	8
	.align		4
        /*0000*/ 	.word	0x00000000
	.align		4
        /*0004*/ 	.word	0xffffffff
	.align		4
        /*0008*/ 	.word	index@(_ZN7cutlass13device_kernelINS_4gemm6kernel13GemmUniversalIN4cute5tupleIJiiiiEEENS1_10collective13CollectiveMmaINS1_34MainloopSm90TmaGmmaWarpSpecializedILi5ENS5_IJNS4_1CILi2EEENSA_ILi1EEESC_EEENS1_32KernelTmaWarpSpecializedPingpongEEENS5_IJNSA_ILi64EEESG_SG_EEENS_10bfloat16_tENS5_IJlSC_lEEESI_SJ_NS4_8TiledMMAINS4_8MMA_AtomIJNS4_4SM904GMMA27MMA_64x64x16_F32BF16BF16_SSILNSN_5MajorE0ELSP_0ELNSN_7ScaleInE1ELSQ_1EEEEEENS4_6LayoutINS5_IJSC_SC_SC_EEENS5_IJNSA_ILi0EEESV_SV_EEEEENS5_IJNS4_10UnderscoreESY_SY_EEEEENS4_13SM90_TMA_LOADENS4_14ComposedLayoutINS4_7SwizzleILi3ELi4ELi3EEENS4_18smem_ptr_flag_bitsILi16EEENST_INS5_IJNSA_ILi8EEESG_EEENS5_IJSG_SC_EEEEEEEvNS4_8identityENS4_23SM90_TMA_LOAD_MULTICASTES1B_vS1C_EENS_8epilogue10collective6detail29Sm90TmaWarpSpecializedAdapterINS1G_15DefaultEpilogueISI_SJ_SJ_NS1F_6thread17LinearCombinationISI_Li1EffLNS1K_9ScaleType4KindE0ELNS_15FloatRoundStyleE2ESI_EENS1_15EpilogueDefaultEEEEEvvEEEEvNT_6ParamsE)
	.align		4
        /*000c*/ 	.word	index@(__assertfail)
	.align		4
        /*0010*/ 	.word	0x00000000
	.align		4
        /*0014*/ 	.word	0xfffffffe
	.align		4
        /*0018*/ 	.word	0x00000000
	.align		4
        /*001c*/ 	.word	0xfffffffd
	.align		4
        /*0020*/ 	.word	0x00000000
	.align		4
        /*0024*/ 	.word	0xfffffffc


//--------------------- .nv.constant4             --------------------------
	.section	.nv.constant4,"a",@progbits
	.align	8
	.align		8
.nv.constant4:
        /*0000*/ 	.dword	__assertfail
	.align		8
        /*0008*/ 	.dword	__unnamed_1
	.align		8
        /*0010*/ 	.dword	_ZN39_INTERNAL_1480e32f_4_k_cu_b0fcd8cb_38494cuda3std3__45__cpo5beginE
	.align		8
        /*0018*/ 	.dword	_ZN39_INTERNAL_1480e32f_4_k_cu_b0fcd8cb_38494cuda3std3__45__cpo3endE
	.align		8
        /*0020*/ 	.dword	_ZN39_INTERNAL_1480e32f_4_k_cu_b0fcd8cb_38494cuda3std3__45__cpo6cbeginE
	.align		8
        /*0028*/ 	.dword	_ZN39_INTERNAL_1480e32f_4_k_cu_b0fcd8cb_38494cuda3std3__45__cpo4cendE
	.align		8
        /*0030*/ 	.dword	_ZN39_INTERNAL_1480e32f_4_k_cu_b0fcd8cb_38494cuda3std3__441_GLOBAL__N__1480e32f_4_k_cu_b0fcd8cb_38496ignoreE
	.align		8
        /*0038*/ 	.dword	_ZN39_INTERNAL_1480e32f_4_k_cu_b0fcd8cb_38494cuda3std3__419piecewise_constructE
	.align		8
        /*0040*/ 	.dword	_ZN39_INTERNAL_1480e32f_4_k_cu_b0fcd8cb_38494cuda3std3__48in_placeE
	.align		8
        /*0048*/ 	.dword	_ZN39_INTERNAL_1480e32f_4_k_cu_b0fcd8cb_38494cuda3std6ranges3__45__cpo4swapE
	.align		8
        /*0050*/ 	.dword	_ZN39_INTERNAL_1480e32f_4_k_cu_b0fcd8cb_38494cuda3std6ranges3__45__cpo9iter_moveE
	.align		8
        /*0058*/ 	.dword	_ZN39_INTERNAL_1480e32f_4_k_cu_b0fcd8cb_38494cute7productE
	.align		8
        /*0060*/ 	.dword	_ZN39_INTERNAL_1480e32f_4_k_cu_b0fcd8cb_38494cute1_E
	.align		8
        /*0068*/ 	.dword	$str$22
	.align		8
        /*0070*/ 	.dword	$str$23


//--------------------- .text._ZN7cutlass13device_kernelINS_4gemm6kernel13GemmUniversalIN4cute5tupleIJiiiiEEENS1_10collective13CollectiveMmaINS1_34MainloopSm90TmaGmmaWarpSpecializedILi5ENS5_IJNS4_1CILi2EEENSA_ILi1EEESC_EEENS1_32KernelTmaWarpSpecializedPingpongEEENS5_IJNSA_ILi64EEESG_SG_EEENS_10bfloat16_tENS5_IJlSC_lEEESI_SJ_NS4_8TiledMMAINS4_8MMA_AtomIJNS4_4SM904GMMA27MMA_64x64x16_F32BF16BF16_SSILNSN_5MajorE0ELSP_0ELNSN_7ScaleInE1ELSQ_1EEEEEENS4_6LayoutINS5_IJSC_SC_SC_EEENS5_IJNSA_ILi0EEESV_SV_EEEEENS5_IJNS4_10UnderscoreESY_SY_EEEEENS4_13SM90_TMA_LOADENS4_14ComposedLayoutINS4_7SwizzleILi3ELi4ELi3EEENS4_18smem_ptr_flag_bitsILi16EEENST_INS5_IJNSA_ILi8EEESG_EEENS5_IJSG_SC_EEEEEEEvNS4_8identityENS4_23SM90_TMA_LOAD_MULTICASTES1B_vS1C_EENS_8epilogue10collective6detail29Sm90TmaWarpSpecializedAdapterINS1G_15DefaultEpilogueISI_SJ_SJ_NS1F_6thread17LinearCombinationISI_Li1EffLNS1K_9ScaleType4KindE0ELNS_15FloatRoundStyleE2ESI_EENS1_15EpilogueDefaultEEEEEvvEEEEvNT_6ParamsE --------------------------
	.section	.text._ZN7cutlass13device_kernelINS_4gemm6kernel13GemmUniversalIN4cute5tupleIJiiiiEEENS1_10collective13CollectiveMmaINS1_34MainloopSm90TmaGmmaWarpSpecializedILi5ENS5_IJNS4_1CILi2EEENSA_ILi1EEESC_EEENS1_32KernelTmaWarpSpecializedPingpongEEENS5_IJNSA_ILi64EEESG_SG_EEENS_10bfloat16_tENS5_IJlSC_lEEESI_SJ_NS4_8TiledMMAINS4_8MMA_AtomIJNS4_4SM904GMMA27MMA_64x64x16_F32BF16BF16_SSILNSN_5MajorE0ELSP_0ELNSN_7ScaleInE1ELSQ_1EEEEEENS4_6LayoutINS5_IJSC_SC_SC_EEENS5_IJNSA_ILi0EEESV_SV_EEEEENS5_IJNS4_10UnderscoreESY_SY_EEEEENS4_13SM90_TMA_LOADENS4_14ComposedLayoutINS4_7SwizzleILi3ELi4ELi3EEENS4_18smem_ptr_flag_bitsILi16EEENST_INS5_IJNSA_ILi8EEESG_EEENS5_IJSG_SC_EEEEEEEvNS4_8identityENS4_23SM90_TMA_LOAD_MULTICASTES1B_vS1C_EENS_8epilogue10collective6detail29Sm90TmaWarpSpecializedAdapterINS1G_15DefaultEpilogueISI_SJ_SJ_NS1F_6thread17LinearCombinationISI_Li1EffLNS1K_9ScaleType4KindE0ELNS_15FloatRoundStyleE2ESI_EENS1_15EpilogueDefaultEEEEEvvEEEEvNT_6ParamsE,"ax",@progbits
	.align	128
.text._ZN7cutlass13device_kernelINS_4gemm6kernel13GemmUniversalIN4cute5tupleIJiiiiEEENS1_10collective13CollectiveMmaINS1_34MainloopSm90TmaGmmaWarpSpecializedILi5ENS5_IJNS4_1CILi2EEENSA_ILi1EEESC_EEENS1_32KernelTmaWarpSpecializedPingpongEEENS5_IJNSA_ILi64EEESG_SG_EEENS_10bfloat16_tENS5_IJlSC_lEEESI_SJ_NS4_8TiledMMAINS4_8MMA_AtomIJNS4_4SM904GMMA27MMA_64x64x16_F32BF16BF16_SSILNSN_5MajorE0ELSP_0ELNSN_7ScaleInE1ELSQ_1EEEEEENS4_6LayoutINS5_IJSC_SC_SC_EEENS5_IJNSA_ILi0EEESV_SV_EEEEENS5_IJNS4_10UnderscoreESY_SY_EEEEENS4_13SM90_TMA_LOADENS4_14ComposedLayoutINS4_7SwizzleILi3ELi4ELi3EEENS4_18smem_ptr_flag_bitsILi16EEENST_INS5_IJNSA_ILi8EEESG_EEENS5_IJSG_SC_EEEEEEEvNS4_8identityENS4_23SM90_TMA_LOAD_MULTICASTES1B_vS1C_EENS_8epilogue10collective6detail29Sm90TmaWarpSpecializedAdapterINS1G_15DefaultEpilogueISI_SJ_SJ_NS1F_6thread17LinearCombinationISI_Li1EffLNS1K_9ScaleType4KindE0ELNS_15FloatRoundStyleE2ESI_EENS1_15EpilogueDefaultEEEEEvvEEEEvNT_6ParamsE:
        .type           _ZN7cutlass13device_kernelINS_4gemm6kernel13GemmUniversalIN4cute5tupleIJiiiiEEENS1_10collective13CollectiveMmaINS1_34MainloopSm90TmaGmmaWarpSpecializedILi5ENS5_IJNS4_1CILi2EEENSA_ILi1EEESC_EEENS1_32KernelTmaWarpSpecializedPingpongEEENS5_IJNSA_ILi64EEESG_SG_EEENS_10bfloat16_tENS5_IJlSC_lEEESI_SJ_NS4_8TiledMMAINS4_8MMA_AtomIJNS4_4SM904GMMA27MMA_64x64x16_F32BF16BF16_SSILNSN_5MajorE0ELSP_0ELNSN_7ScaleInE1ELSQ_1EEEEEENS4_6LayoutINS5_IJSC_SC_SC_EEENS5_IJNSA_ILi0EEESV_SV_EEEEENS5_IJNS4_10UnderscoreESY_SY_EEEEENS4_13SM90_TMA_LOADENS4_14ComposedLayoutINS4_7SwizzleILi3ELi4ELi3EEENS4_18smem_ptr_flag_bitsILi16EEENST_INS5_IJNSA_ILi8EEESG_EEENS5_IJSG_SC_EEEEEEEvNS4_8identityENS4_23SM90_TMA_LOAD_MULTICASTES1B_vS1C_EENS_8epilogue10collective6detail29Sm90TmaWarpSpecializedAdapterINS1G_15DefaultEpilogueISI_SJ_SJ_NS1F_6thread17LinearCombinationISI_Li1EffLNS1K_9ScaleType4KindE0ELNS_15FloatRoundStyleE2ESI_EENS1_15EpilogueDefaultEEEEEvvEEEEvNT_6ParamsE,@function
        .size           _ZN7cutlass13device_kernelINS_4gemm6kernel13GemmUniversalIN4cute5tupleIJiiiiEEENS1_10collective13CollectiveMmaINS1_34MainloopSm90TmaGmmaWarpSpecializedILi5ENS5_IJNS4_1CILi2EEENSA_ILi1EEESC_EEENS1_32KernelTmaWarpSpecializedPingpongEEENS5_IJNSA_ILi64EEESG_SG_EEENS_10bfloat16_tENS5_IJlSC_lEEESI_SJ_NS4_8TiledMMAINS4_8MMA_AtomIJNS4_4SM904GMMA27MMA_64x64x16_F32BF16BF16_SSILNSN_5MajorE0ELSP_0ELNSN_7ScaleInE1ELSQ_1EEEEEENS4_6LayoutINS5_IJSC_SC_SC_EEENS5_IJNSA_ILi0EEESV_SV_EEEEENS5_IJNS4_10UnderscoreESY_SY_EEEEENS4_13SM90_TMA_LOADENS4_14ComposedLayoutINS4_7SwizzleILi3ELi4ELi3EEENS4_18smem_ptr_flag_bitsILi16EEENST_INS5_IJNSA_ILi8EEESG_EEENS5_IJSG_SC_EEEEEEEvNS4_8identityENS4_23SM90_TMA_LOAD_MULTICASTES1B_vS1C_EENS_8epilogue10collective6detail29Sm90TmaWarpSpecializedAdapterINS1G_15DefaultEpilogueISI_SJ_SJ_NS1F_6thread17LinearCombinationISI_Li1EffLNS1K_9ScaleType4KindE0ELNS_15FloatRoundStyleE2ESI_EENS1_15EpilogueDefaultEEEEEvvEEEEvNT_6ParamsE,(.L_x_139 - _ZN7cutlass13device_kernelINS_4gemm6kernel13GemmUniversalIN4cute5tupleIJiiiiEEENS1_10collective13CollectiveMmaINS1_34MainloopSm90TmaGmmaWarpSpecializedILi5ENS5_IJNS4_1CILi2EEENSA_ILi1EEESC_EEENS1_32KernelTmaWarpSpecializedPingpongEEENS5_IJNSA_ILi64EEESG_SG_EEENS_10bfloat16_tENS5_IJlSC_lEEESI_SJ_NS4_8TiledMMAINS4_8MMA_AtomIJNS4_4SM904GMMA27MMA_64x64x16_F32BF16BF16_SSILNSN_5MajorE0ELSP_0ELNSN_7ScaleInE1ELSQ_1EEEEEENS4_6LayoutINS5_IJSC_SC_SC_EEENS5_IJNSA_ILi0EEESV_SV_EEEEENS5_IJNS4_10UnderscoreESY_SY_EEEEENS4_13SM90_TMA_LOADENS4_14ComposedLayoutINS4_7SwizzleILi3ELi4ELi3EEENS4_18smem_ptr_flag_bitsILi16EEENST_INS5_IJNSA_ILi8EEESG_EEENS5_IJSG_SC_EEEEEEEvNS4_8identityENS4_23SM90_TMA_LOAD_MULTICASTES1B_vS1C_EENS_8epilogue10collective6detail29Sm90TmaWarpSpecializedAdapterINS1G_15DefaultEpilogueISI_SJ_SJ_NS1F_6thread17LinearCombinationISI_Li1EffLNS1K_9ScaleType4KindE0ELNS_15FloatRoundStyleE2ESI_EENS1_15EpilogueDefaultEEEEEvvEEEEvNT_6ParamsE)
        .other          _ZN7cutlass13device_kernelINS_4gemm6kernel13GemmUniversalIN4cute5tupleIJiiiiEEENS1_10collective13CollectiveMmaINS1_34MainloopSm90TmaGmmaWarpSpecializedILi5ENS5_IJNS4_1CILi2EEENSA_ILi1EEESC_EEENS1_32KernelTmaWarpSpecializedPingpongEEENS5_IJNSA_ILi64EEESG_SG_EEENS_10bfloat16_tENS5_IJlSC_lEEESI_SJ_NS4_8TiledMMAINS4_8MMA_AtomIJNS4_4SM904GMMA27MMA_64x64x16_F32BF16BF16_SSILNSN_5MajorE0ELSP_0ELNSN_7ScaleInE1ELSQ_1EEEEEENS4_6LayoutINS5_IJSC_SC_SC_EEENS5_IJNSA_ILi0EEESV_SV_EEEEENS5_IJNS4_10UnderscoreESY_SY_EEEEENS4_13SM90_TMA_LOADENS4_14ComposedLayoutINS4_7SwizzleILi3ELi4ELi3EEENS4_18smem_ptr_flag_bitsILi16EEENST_INS5_IJNSA_ILi8EEESG_EEENS5_IJSG_SC_EEEEEEEvNS4_8identityENS4_23SM90_TMA_LOAD_MULTICASTES1B_vS1C_EENS_8epilogue10collective6detail29Sm90TmaWarpSpecializedAdapterINS1G_15DefaultEpilogueISI_SJ_SJ_NS1F_6thread17LinearCombinationISI_Li1EffLNS1K_9ScaleType4KindE0ELNS_15FloatRoundStyleE2ESI_EENS1_15EpilogueDefaultEEEEEvvEEEEvNT_6ParamsE,@"STO_CUDA_ENTRY STV_DEFAULT"
_ZN7cutlass13device_kernelINS_4gemm6kernel13GemmUniversalIN4cute5tupleIJiiiiEEENS1_10collective13CollectiveMmaINS1_34MainloopSm90TmaGmmaWarpSpecializedILi5ENS5_IJNS4_1CILi2EEENSA_ILi1EEESC_EEENS1_32KernelTmaWarpSpecializedPingpongEEENS5_IJNSA_ILi64EEESG_SG_EEENS_10bfloat16_tENS5_IJlSC_lEEESI_SJ_NS4_8TiledMMAINS4_8MMA_AtomIJNS4_4SM904GMMA27MMA_64x64x16_F32BF16BF16_SSILNSN_5MajorE0ELSP_0ELNSN_7ScaleInE1ELSQ_1EEEEEENS4_6LayoutINS5_IJSC_SC_SC_EEENS5_IJNSA_ILi0EEESV_SV_EEEEENS5_IJNS4_10UnderscoreESY_SY_EEEEENS4_13SM90_TMA_LOADENS4_14ComposedLayoutINS4_7SwizzleILi3ELi4ELi3EEENS4_18smem_ptr_flag_bitsILi16EEENST_INS5_IJNSA_ILi8EEESG_EEENS5_IJSG_SC_EEEEEEEvNS4_8identityENS4_23SM90_TMA_LOAD_MULTICASTES1B_vS1C_EENS_8epilogue10collective6detail29Sm90TmaWarpSpecializedAdapterINS1G_15DefaultEpilogueISI_SJ_SJ_NS1F_6thread17LinearCombinationISI_Li1EffLNS1K_9ScaleType4KindE0ELNS_15FloatRoundStyleE2ESI_EENS1_15EpilogueDefaultEEEEEvvEEEEvNT_6ParamsE:
[----:B------:R-:W0:Y:S02]  /*0000*/  LDC R1, c[0x0][0x28] ;  /* 0x00000a00ff017b82 */ /* 0x000e240000000800 */
[----:B0-----:R-:W-:Y:S01]  /*0010*/  VIADD R1, R1, 0xfffffff8 ;  /* 0xfffffff801017836 */ /* 0x001fe20000000000 */
[----:B------:R-:W0:Y:S01]  /*0020*/  S2R R4, SR_TID.X ;  /* 0x0000000000047919 */ /* 0x000e220000002100 */
[----:B------:R-:W-:Y:S01]  /*0030*/  ELECT P0, URZ, PT ;  /* 0x00000000003f782f */ /* 0x000fe20003800000 */
[----:B------:R-:W-:Y:S01]  /*0040*/  BSSY B0, `(.L_x_0) ;  /* 0x000000f000007945 */ /* 0x000fe20003800000 */
[--C-:B0-----:R-:W-:Y:S02]  /*0050*/  SHF.R.U32.HI R2, RZ, 0x5, R4.reuse ;  /* 0x00000005ff027819 */ /* 0x101fe40000011604 */
[----:B------:R-:W-:-:S03]  /*0060*/  SHF.R.U32.HI R7, RZ, 0x7, R4 ;  /* 0x00000007ff077819 */ /* 0x000fc60000011604 */
[----:B------:R-:W0:Y:S04]  /*0070*/  SHFL.IDX PT, R5, R2, RZ, 0x1f ;  /* 0x00001fff02057589 */ /* 0x000e2800000e0000 */
[----:B------:R1:W2:Y:S01]  /*0080*/  SHFL.IDX PT, R10, R7, RZ, 0x1f ;  /* 0x00001fff070a7589 */ /* 0x0002a200000e0000 */
[----:B0-----:R-:W-:-:S13]  /*0090*/  ISETP.NE.OR P0, PT, R5, RZ, !P0 ;  /* 0x000000ff0500720c */ /* 0x001fda0004705670 */
[----:B-12---:R-:W-:Y:S05]  /*00a0*/  @P0 BRA `(.L_x_1) ;  /* 0x0000000000200947 */ /* 0x006fea0003800000 */
[----:B------:R-:W-:Y:S02]  /*00b0*/  ULDC.64 UR4, c[0x0][0x198] ;  /* 0x0000660000047ab9 */ /* 0x000fe40000000a00 */
[----:B------:R-:W-:Y:S02]  /*00c0*/  UIADD3 UR6, UP0, UR4, 0xf0, URZ ;  /* 0x000000f004067890 */ /* 0x000fe4000ff1e03f */
[----:B------:R-:W-:Y:S02]  /*00d0*/  UIADD3 UR4, UP1, UR4, 0x1f0, URZ ;  /* 0x000001f004047890 */ /* 0x000fe4000ff3e03f */
[----:B------:R-:W-:Y:S02]  /*00e0*/  UIADD3.X UR7, URZ, UR5, URZ, UP0, !UPT ;  /* 0x000000053f077290 */ /* 0x000fe400087fe43f */
[----:B------:R-:W-:-:S07]  /*00f0*/  UIADD3.X UR5, URZ, UR5, URZ, UP1, !UPT ;  /* 0x000000053f057290 */ /* 0x000fce0008ffe43f */
[----:B------:R0:W-:Y:S02]  /*0100*/  UTMACCTL.PF [UR6] ;  /* 0x00000000060079b9 */ /* 0x0001e40008040000 */
[----:B------:R0:W-:Y:S02]  /*0110*/  UTMACCTL.PF [UR4] ;  /* 0x00000000040079b9 */ /* 0x0001e40008040000 */
[----:B0-----:R-:W-:Y:S01]  /*0120*/  NOP ;  /* 0x0000000000007918 */ /* 0x001fe20000000000 */
.L_x_1:
[----:B------:R-:W-:Y:S05]  /*0130*/  BSYNC B0 ;  /* 0x0000000000007941 */ /* 0x000fea0003800000 */
.L_x_0:
[----:B------:R-:W0:Y:S01]  /*0140*/  SHFL.IDX PT, R8, R2, RZ, 0x1f ;  /* 0x00001fff02087589 */ /* 0x000e2200000e0000 */
[----:B------:R-:W-:-:S04]  /*0150*/  SHF.R.S32.HI R3, RZ, 0x1f, R4 ;  /* 0x0000001fff037819 */ /* 0x000fc80000011404 */
[----:B------:R-:W-:Y:S02]  /*0160*/  LEA.HI R3, R3, R4, RZ, 0x7 ;  /* 0x0000000403037211 */ /* 0x000fe400078f38ff */
[----:B0-----:R-:W-:-:S13]  /*0170*/  ISETP.NE.AND P0, PT, R8, RZ, PT ;  /* 0x000000ff0800720c */ /* 0x001fda0003f05270 */
[----:B------:R-:W-:Y:S05]  /*0180*/  @P0 BRA `(.L_x_2) ;  /* 0x0000000000600947 */ /* 0x000fea0003800000 */
[----:B------:R-:W0:Y:S01]  /*0190*/  S2UR UR8, SR_CgaCtaId ;  /* 0x00000000000879c3 */ /* 0x000e220000008800 */
[----:B------:R-:W-:Y:S01]  /*01a0*/  UMOV UR4, 0x400 ;  /* 0x0000040000047882 */ /* 0x000fe20000000000 */
[----:B------:R-:W-:Y:S01]  /*01b0*/  UMOV UR5, 0x1 ;  /* 0x0000000100057882 */ /* 0x000fe20000000000 */
[----:B------:R-:W-:Y:S01]  /*01c0*/  UMOV UR6, 0x2 ;  /* 0x0000000200067882 */ /* 0x000fe20000000000 */
[----:B------:R-:W-:Y:S01]  /*01d0*/  ELECT P0, URZ, PT ;  /* 0x00000000003f782f */ /* 0x000fe20003800000 */
[----:B------:R-:W-:-:S04]  /*01e0*/  UIADD3 UR6, -UR6, 0x100000, URZ ;  /* 0x0010000006067890 */ /* 0x000fc8000fffe13f */
[----:B------:R-:W-:Y:S02]  /*01f0*/  USHF.L.U32 UR7, UR6, 0xb, URZ ;  /* 0x0000000b06077899 */ /* 0x000fe4000800063f */
[----:B------:R-:W-:Y:S02]  /*0200*/  USHF.L.U32 UR6, UR6, 0x1, URZ ;  /* 0x0000000106067899 */ /* 0x000fe4000800063f */
[----:B0-----:R-:W-:Y:S02]  /*0210*/  ULEA UR8, UR8, UR4, 0x18 ;  /* 0x0000000408087291 */ /* 0x001fe4000f8ec03f */
[----:B------:R-:W-:-:S04]  /*0220*/  UIADD3 UR4, -UR5, 0x100000, URZ ;  /* 0x0010000005047890 */ /* 0x000fc8000fffe13f */
[----:B------:R-:W-:Y:S02]  /*0230*/  USHF.L.U32 UR5, UR4, 0xb, URZ ;  /* 0x0000000b04057899 */ /* 0x000fe4000800063f */
[----:B------:R-:W-:Y:S01]  /*0240*/  USHF.L.U32 UR4, UR4, 0x1, URZ ;  /* 0x0000000104047899 */ /* 0x000fe2000800063f */
[----:B------:R-:W0:Y:S11]  /*0250*/  FENCE.VIEW.ASYNC.S ;  /* 0x00000000000073c6 */ /* 0x000e360000000000 */
[----:B0-----:R0:W1:Y:S01]  /*0260*/  SYNCS.EXCH.64 URZ, [UR8], UR4 ;  /* 0x00000004083f75b2 */ /* 0x0010620008000100 */
[----:B------:R0:W2:Y:S01]  /*0270*/  SYNCS.EXCH.64 URZ, [UR8+0x28], UR6 ;  /* 0x00002806083f75b2 */ /* 0x0000a20008000100 */
[----:B------:R0:W3:Y:S01]  /*0280*/  SYNCS.EXCH.64 URZ, [UR8+0x8], UR4 ;  /* 0x00000804083f75b2 */ /* 0x0000e20008000100 */
[----:B------:R0:W4:Y:S01]  /*0290*/  SYNCS.EXCH.64 URZ, [UR8+0x30], UR6 ;  /* 0x00003006083f75b2 */ /* 0x0001220008000100 */
[----:B------:R0:W0:Y:S01]  /*02a0*/  SYNCS.EXCH.64 URZ, [UR8+0x10], UR4 ;  /* 0x00001004083f75b2 */ /* 0x0000220008000100 */
[----:B------:R0:W0:Y:S01]  /*02b0*/  SYNCS.EXCH.64 URZ, [UR8+0x38], UR6 ;  /* 0x00003806083f75b2 */ /* 0x0000220008000100 */
[----:B------:R0:W0:Y:S01]  /*02c0*/  SYNCS.EXCH.64 URZ, [UR8+0x18], UR4 ;  /* 0x00001804083f75b2 */ /* 0x0000220008000100 */
[----:B------:R0:W0:Y:S01]  /*02d0*/  SYNCS.EXCH.64 URZ, [UR8+0x40], UR6 ;  /* 0x00004006083f75b2 */ /* 0x0000220008000100 */
[----:B------:R0:W0:Y:S01]  /*02e0*/  SYNCS.EXCH.64 URZ, [UR8+0x20], UR4 ;  /* 0x00002004083f75b2 */ /* 0x0000220008000100 */
[----:B------:R0:W0:Y:S01]  /*02f0*/  SYNCS.EXCH.64 URZ, [UR8+0x48], UR6 ;  /* 0x00004806083f75b2 */ /* 0x0000220008000100 */
[----:B------:R-:W-:Y:S01]  /*0300*/  NOP ;  /* 0x0000000000007918 */ /* 0x000fe20000000000 */
.L_x_2:
[----:B------:R-:W5:Y:S01]  /*0310*/  SHFL.IDX PT, R13, R2, RZ, 0x1f ;  /* 0x00001fff020d7589 */ /* 0x000f6200000e0000 */
[----:B------:R-:W1:Y:S01]  /*0320*/  S2UR UR12, SR_CTAID.X ;  /* 0x00000000000c79c3 */ /* 0x000e620000002500 */
[----:B------:R-:W-:Y:S02]  /*0330*/  LOP3.LUT R3, R3, 0xffffff80, RZ, 0xc0, !PT ;  /* 0xffffff8003037812 */ /* 0x000fe400078ec0ff */
[----:B------:R-:W-:Y:S01]  /*0340*/  ELECT P0, URZ, PT ;  /* 0x00000000003f782f */ /* 0x000fe20003800000 */
[----:B------:R2:W3:Y:S01]  /*0350*/  SHFL.IDX PT, R12, R2, RZ, 0x1f ;  /* 0x00001fff020c7589 */ /* 0x0004e200000e0000 */
[----:B------:R-:W-:Y:S01]  /*0360*/  ELECT P1, URZ, PT ;  /* 0x00000000003f782f */ /* 0x000fe20003820000 */
[----:B------:R-:W-:Y:S01]  /*0370*/  NOP ;  /* 0x0000000000007918 */ /* 0x000fe20000000000 */
[----:B------:R-:W-:Y:S01]  /*0380*/  IMAD.IADD R3, R4, 0x1, -R3 ;  /* 0x0000000104037824 */ /* 0x000fe200078e0a03 */
[----:B------:R-:W4:Y:S01]  /*0390*/  S2R R6, SR_CTAID.Y ;  /* 0x0000000000067919 */ /* 0x000f220000002600 */
[----:B0-----:R-:W-:Y:S01]  /*03a0*/  ULDC UR4, c[0x0][0x150] ;  /* 0x0000540000047ab9 */ /* 0x001fe20000000800 */
[----:B------:R-:W0:Y:S01]  /*03b0*/  LDC R14, c[0x0][0x144] ;  /* 0x00005100ff0e7b82 */ /* 0x000e220000000800 */
[----:B------:R-:W-:Y:S01]  /*03c0*/  UMOV UR11, 0x80 ;  /* 0x00000080000b7882 */ /* 0x000fe20000000000 */
[----:B------:R-:W-:Y:S01]  /*03d0*/  SHF.R.S32.HI R0, RZ, 0x1f, R3 ;  /* 0x0000001fff007819 */ /* 0x000fe20000011403 */
[----:B------:R-:W-:Y:S01]  /*03e0*/  NOP ;  /* 0x0000000000007918 */ /* 0x000fe20000000000 */
[C---:B------:R-:W-:Y:S01]  /*03f0*/  VIADD R35, R10.reuse, 0xffffffff ;  /* 0xffffffff0a237836 */ /* 0x040fe20000000000 */
[----:B------:R-:W-:Y:S01]  /*0400*/  ISETP.NE.AND P4, PT, R10, RZ, PT ;  /* 0x000000ff0a00720c */ /* 0x000fe20003f85270 */
[----:B------:R-:W-:Y:S01]  /*0410*/  IMAD.MOV.U32 R57, RZ, RZ, 0x1 ;  /* 0x00000001ff397424 */ /* 0x000fe200078e00ff */
[----:B------:R-:W-:Y:S01]  /*0420*/  LEA.HI R9, R0, R3, RZ, 0x3 ;  /* 0x0000000300097211 */ /* 0x000fe200078f18ff */
[----:B------:R-:W0:Y:S01]  /*0430*/  LDC R15, c[0x0][0x140] ;  /* 0x00005000ff0f7b82 */ /* 0x000e220000000800 */
[----:B------:R-:W-:-:S02]  /*0440*/  ISETP.GE.U32.AND P6, PT, R35, 0x2, PT ;  /* 0x000000022300780c */ /* 0x000fc40003fc6070 */
[--C-:B------:R-:W-:Y:S02]  /*0450*/  SHF.R.S32.HI R11, RZ, 0x3, R9.reuse ;  /* 0x00000003ff0b7819 */ /* 0x100fe40000011409 */
[----:B--2---:R-:W-:Y:S02]  /*0460*/  SHF.R.S32.HI R2, RZ, 0x1f, R9 ;  /* 0x0000001fff027819 */ /* 0x004fe40000011409 */
[----:B------:R-:W-:Y:S01]  /*0470*/  SHF.R.S32.HI R9, RZ, 0x1f, R8 ;  /* 0x0000001fff097819 */ /* 0x000fe20000011408 */
[----:B------:R-:W2:Y:S01]  /*0480*/  LDC R25, c[0x0][0x148] ;  /* 0x00005200ff197b82 */ /* 0x000ea20000000800 */
[----:B-----5:R-:W-:Y:S02]  /*0490*/  ISETP.NE.OR P0, PT, R13, RZ, !P0 ;  /* 0x000000ff0d00720c */ /* 0x020fe40004705670 */
[----:B-1----:R-:W-:Y:S02]  /*04a0*/  I2FP.F32.U32 R13, UR12 ;  /* 0x0000000c000d7c45 */ /* 0x002fe40008201000 */
[----:B------:R-:W-:-:S02]  /*04b0*/  LEA.HI R2, R2, R11, RZ, 0x2 ;  /* 0x0000000b02027211 */ /* 0x000fc400078f10ff */
[----:B------:R-:W-:Y:S01]  /*04c0*/  LEA.HI R9, R9, R8, RZ, 0x2 ;  /* 0x0000000809097211 */ /* 0x000fe200078f10ff */
[----:B------:R-:W-:Y:S01]  /*04d0*/  FMUL R13, R13, UR4 ;  /* 0x000000040d0d7c20 */ /* 0x000fe20008400000 */
[----:B---3--:R-:W-:Y:S01]  /*04e0*/  ISETP.NE.OR P1, PT, R12, RZ, !P1 ;  /* 0x000000ff0c00720c */ /* 0x008fe20004f25670 */
[----:B------:R-:W-:Y:S01]  /*04f0*/  ULDC UR4, c[0x0][0x154] ;  /* 0x0000550000047ab9 */ /* 0x000fe20000000800 */
[----:B------:R-:W-:Y:S02]  /*0500*/  LOP3.LUT R12, R2, 0xfffffffc, RZ, 0xc0, !PT ;  /* 0xfffffffc020c7812 */ /* 0x000fe400078ec0ff */
[----:B------:R-:W-:Y:S01]  /*0510*/  LOP3.LUT R9, R9, 0x3ffffffc, RZ, 0xc0, !PT ;  /* 0x3ffffffc09097812 */ /* 0x000fe200078ec0ff */
[----:B------:R-:W1:Y:S01]  /*0520*/  F2I.U32.TRUNC.NTZ R13, R13 ;  /* 0x0000000d000d7305 */ /* 0x000e62000020f000 */
[----:B------:R-:W-:Y:S01]  /*0530*/  SHF.R.S32.HI R2, RZ, 0x1f, R5 ;  /* 0x0000001fff027819 */ /* 0x000fe20000011405 */
[----:B------:R-:W-:Y:S01]  /*0540*/  IMAD.IADD R12, R11, 0x1, -R12 ;  /* 0x000000010b0c7824 */ /* 0x000fe200078e0a0c */
[----:B------:R-:W-:Y:S01]  /*0550*/  VOTEU.ALL UP1, P0 ;  /* 0x00000000003f7886 */ /* 0x000fe20000020000 */
[----:B------:R-:W-:Y:S01]  /*0560*/  IMAD.IADD R9, R8, 0x1, -R9 ;  /* 0x0000000108097824 */ /* 0x000fe200078e0a09 */
[----:B------:R-:W-:Y:S01]  /*0570*/  LEA.HI R2, R2, R5, RZ, 0x2 ;  /* 0x0000000502027211 */ /* 0x000fe200078f10ff */
[----:B------:R-:W-:Y:S01]  /*0580*/  VOTEU.ALL UP0, P0 ;  /* 0x00000000003f7886 */ /* 0x000fe20000000000 */
[----:B----4-:R-:W-:Y:S01]  /*0590*/  I2FP.F32.U32 R8, R6 ;  /* 0x0000000600087245 */ /* 0x010fe20000201000 */
[----:B------:R-:W-:Y:S01]  /*05a0*/  IMAD R9, R9, 0x4, R12 ;  /* 0x0000000409097824 */ /* 0x000fe200078e020c */
[----:B------:R-:W-:Y:S01]  /*05b0*/  LOP3.LUT R2, R2, 0xfffffffc, RZ, 0xc0, !PT ;  /* 0xfffffffc02027812 */ /* 0x000fe200078ec0ff */
[----:B------:R-:W-:Y:S01]  /*05c0*/  VOTEU.ALL UP2, P1 ;  /* 0x00000000003f7886 */ /* 0x000fe20000840000 */
[----:B------:R-:W3:Y:S01]  /*05d0*/  @!UP1 S2UR UR7, SR_CgaCtaId ;  /* 0x00000000000799c3 */ /* 0x000ee20000008800 */
[----:B------:R-:W-:Y:S01]  /*05e0*/  FMUL R8, R8, UR4 ;  /* 0x0000000408087c20 */ /* 0x000fe20008400000 */
[----:B------:R-:W-:Y:S01]  /*05f0*/  IMAD.SHL.U32 R56, R9, 0x4, RZ ;  /* 0x0000000409387824 */ /* 0x000fe200078e00ff */
[----:B------:R-:W-:Y:S01]  /*0600*/  UMOV UR4, 0x20 ;  /* 0x0000002000047882 */ /* 0x000fe20000000000 */
[----:B------:R-:W-:Y:S01]  /*0610*/  IMAD.IADD R5, R5, 0x1, -R2 ;  /* 0x0000000105057824 */ /* 0x000fe200078e0a02 */
[----:B------:R-:W-:Y:S01]  /*0620*/  LEA.HI R2, R9, R9, RZ, 0x1 ;  /* 0x0000000909027211 */ /* 0x000fe200078f08ff */
[----:B-1----:R-:W-:Y:S01]  /*0630*/  IMAD.MOV R13, RZ, RZ, -R13 ;  /* 0x000000ffff0d7224 */ /* 0x002fe200078e0a0d */
[----:B------:R-:W1:Y:S01]  /*0640*/  F2I.U32.TRUNC.NTZ R8, R8 ;  /* 0x0000000800087305 */ /* 0x000e62000020f000 */
[----:B------:R-:W4:Y:S01]  /*0650*/  @!UP2 S2UR UR10, SR_CgaCtaId ;  /* 0x00000000000aa9c3 */ /* 0x000f220000008800 */
[----:B------:R-:W-:Y:S01]  /*0660*/  LOP3.LUT R2, R2, 0xfffffffe, RZ, 0xc0, !PT ;  /* 0xfffffffe02027812 */ /* 0x000fe200078ec0ff */
[----:B0-----:R-:W-:Y:S01]  /*0670*/  IMAD R21, R14, R13, UR12 ;  /* 0x0000000c0e157e24 */ /* 0x001fe2000f8e020d */
[----:B------:R-:W-:Y:S01]  /*0680*/  @!UP1 UMOV UR6, 0x400 ;  /* 0x0000040000069882 */ /* 0x000fe20000000000 */
[----:B------:R-:W-:-:S04]  /*0690*/  @!UP1 UIADD3 UR4, -UR4, 0x100000, URZ ;  /* 0x0010000004049890 */ /* 0x000fc8000fffe13f */
[----:B------:R-:W-:Y:S02]  /*06a0*/  @!UP1 USHF.L.U32 UR5, UR4, 0xb, URZ ;  /* 0x0000000b04059899 */ /* 0x000fe4000800063f */
[----:B------:R-:W-:Y:S01]  /*06b0*/  @!UP1 USHF.L.U32 UR4, UR4, 0x1, URZ ;  /* 0x0000000104049899 */ /* 0x000fe2000800063f */
[C---:B------:R-:W-:Y:S01]  /*06c0*/  LOP3.LUT R56, R9.reuse, 0xc, R56, 0x78, !PT ;  /* 0x0000000c09387812 */ /* 0x040fe200078e7838 */
[----:B------:R-:W-:Y:S01]  /*06d0*/  IMAD.IADD R2, R9, 0x1, -R2 ;  /* 0x0000000109027824 */ /* 0x000fe200078e0a02 */
[----:B------:R-:W-:Y:S01]  /*06e0*/  @!UP2 UMOV UR9, 0x400 ;  /* 0x000004000009a882 */ /* 0x000fe20000000000 */
[----:B------:R-:W-:Y:S01]  /*06f0*/  VOTEU.ALL UP3, P1 ;  /* 0x00000000003f7886 */ /* 0x000fe20000860000 */
[----:B------:R-:W-:Y:S01]  /*0700*/  VOTEU.ALL UP4, P1 ;  /* 0x00000000003f7886 */ /* 0x000fe20000880000 */
[----:B------:R-:W-:Y:S01]  /*0710*/  VOTEU.ALL UP5, P1 ;  /* 0x00000000003f7886 */ /* 0x000fe200008a0000 */
[----:B------:R-:W-:Y:S01]  /*0720*/  ISETP.NE.AND P3, PT, R2, R21, PT ;  /* 0x000000150200720c */ /* 0x000fe20003f65270 */
[----:B------:R0:W0:Y:S01]  /*0730*/  SHFL.IDX PT, R14, R7, RZ, 0x1f ;  /* 0x00001fff070e7589 */ /* 0x00002200000e0000 */
[----:B------:R-:W-:Y:S01]  /*0740*/  ISETP.EQ.U32.AND P2, PT, R15, 0x1, PT ;  /* 0x000000010f00780c */ /* 0x000fe20003f42070 */
[----:B-1----:R-:W-:Y:S01]  /*0750*/  IMAD.MOV R20, RZ, RZ, -R8 ;  /* 0x000000ffff147224 */ /* 0x002fe200078e0a08 */
[----:B---3--:R-:W-:-:S02]  /*0760*/  @!UP1 ULEA UR8, UR7, UR6, 0x18 ;  /* 0x0000000607089291 */ /* 0x008fc4000f8ec03f */
[----:B------:R-:W-:-:S04]  /*0770*/  @!UP2 UIADD3 UR6, -UR11, 0x100000, URZ ;  /* 0x001000000b06a890 */ /* 0x000fc8000fffe13f */
[----:B------:R-:W-:Y:S02]  /*0780*/  @!UP2 USHF.L.U32 UR7, UR6, 0xb, URZ ;  /* 0x0000000b0607a899 */ /* 0x000fe4000800063f */
[----:B------:R-:W-:Y:S01]  /*0790*/  @!UP2 USHF.L.U32 UR6, UR6, 0x1, URZ ;  /* 0x000000010606a899 */ /* 0x000fe2000800063f */
[----:B--2---:R-:W-:Y:S01]  /*07a0*/  IMAD R9, R25, R20, R6 ;  /* 0x0000001419097224 */ /* 0x004fe200078e0206 */
[----:B------:R-:W-:Y:S01]  /*07b0*/  VOTEU.ALL UP1, P0 ;  /* 0x00000000003f7886 */ /* 0x000fe20000020000 */
[----:B------:R-:W-:Y:S01]  /*07c0*/  LOP3.LUT P0, RZ, R3, 0x7, RZ, 0xc0, !PT ;  /* 0x0000000703ff7812 */ /* 0x000fe2000780c0ff */
[----:B----4-:R-:W-:Y:S01]  /*07d0*/  @!UP2 ULEA UR9, UR10, UR9, 0x18 ;  /* 0x000000090a09a291 */ /* 0x010fe2000f8ec03f */
[----:B------:R-:W-:Y:S01]  /*07e0*/  @P3 LEA.HI R2, R56, R56, RZ, 0x1 ;  /* 0x0000003838023211 */ /* 0x000fe200078f08ff */
[----:B------:R-:W-:Y:S01]  /*07f0*/  VOTEU.ALL UP2, P1 ;  /* 0x00000000003f7886 */ /* 0x000fe20000840000 */
[----:B------:R-:W-:Y:S01]  /*0800*/  ISETP.NE.AND P1, PT, R5, 0x3, PT ;  /* 0x000000030500780c */ /* 0x000fe20003f25270 */
[----:B------:R-:W1:Y:S02]  /*0810*/  FENCE.VIEW.ASYNC.S ;  /* 0x00000000000073c6 */ /* 0x000e640000000000 */
[----:B-1----:R1:W2:Y:S01]  /*0820*/  @!UP0 SYNCS.EXCH.64 URZ, [UR8+0x80], UR4 ;  /* 0x00008004083f85b2 */ /* 0x0022a20008000100 */
[----:B------:R-:W-:-:S02]  /*0830*/  @P3 SHF.R.S32.HI R2, RZ, 0x1, R2 ;  /* 0x00000001ff023819 */ /* 0x000fc40000011402 */
[----:B------:R-:W-:Y:S02]  /*0840*/  ISETP.EQ.OR P1, PT, R5, RZ, !P1 ;  /* 0x000000ff0500720c */ /* 0x000fe40004f22670 */
[----:B------:R-:W-:Y:S02]  /*0850*/  @P3 ISETP.NE.AND P5, PT, R2, R9, PT ;  /* 0x000000090200320c */ /* 0x000fe40003fa5270 */
[----:B------:R-:W-:Y:S02]  /*0860*/  ISETP.LT.U32.AND P0, PT, R56, 0x2, !P0 ;  /* 0x000000023800780c */ /* 0x000fe40004701070 */
[----:B------:R-:W-:Y:S02]  /*0870*/  ISETP.EQ.AND P1, PT, R10, RZ, P1 ;  /* 0x000000ff0a00720c */ /* 0x000fe40000f22270 */
[----:B------:R-:W-:Y:S02]  /*0880*/  SEL R2, RZ, 0x1, !P0 ;  /* 0x00000001ff027807 */ /* 0x000fe40004000000 */
[----:B------:R-:W-:-:S02]  /*0890*/  @P3 SEL R57, RZ, 0x1, P5 ;  /* 0x00000001ff393807 */ /* 0x000fc40002800000 */
[----:B------:R-:W-:Y:S01]  /*08a0*/  SEL R16, RZ, 0x1, !P1 ;  /* 0x00000001ff107807 */ /* 0x000fe20004800000 */
[----:B------:R1:W3:Y:S01]  /*08b0*/  @!UP1 SYNCS.EXCH.64 URZ, [UR8+0x88], UR4 ;  /* 0x00008804083f95b2 */ /* 0x0002e20008000100 */
[----:B------:R-:W-:Y:S01]  /*08c0*/  NOP ;  /* 0x0000000000007918 */ /* 0x000fe20000000000 */
[----:B------:R-:W-:Y:S02]  /*08d0*/  LOP3.LUT R57, R57, R2, RZ, 0xc0, !PT ;  /* 0x0000000239397212 */ /* 0x000fe400078ec0ff */
[----:B------:R-:W-:Y:S01]  /*08e0*/  SEL R16, R16, 0x2, P6 ;  /* 0x0000000210107807 */ /* 0x000fe20003000000 */
[----:B------:R1:W4:Y:S01]  /*08f0*/  @!UP2 SYNCS.EXCH.64 URZ, [UR9+0x60], UR6 ;  /* 0x00006006093fa5b2 */ /* 0x0003220008000100 */
[----:B------:R1:W0:Y:S01]  /*0900*/  @!UP3 SYNCS.EXCH.64 URZ, [UR9+0x68], UR6 ;  /* 0x00006806093fb5b2 */ /* 0x0002220008000100 */
[----:B------:R1:W0:Y:S01]  /*0910*/  @!UP4 SYNCS.EXCH.64 URZ, [UR9+0x70], UR6 ;  /* 0x00007006093fc5b2 */ /* 0x0002220008000100 */
[----:B------:R1:W0:Y:S01]  /*0920*/  @!UP5 SYNCS.EXCH.64 URZ, [UR9+0x78], UR6 ;  /* 0x00007806093fd5b2 */ /* 0x0002220008000100 */
[----:B------:R-:W-:Y:S01]  /*0930*/  NOP ;  /* 0x0000000000007918 */ /* 0x000fe20000000000 */
[----:B-12---:R-:W-:Y:S05]  /*0940*/  @!P2 BRA `(.L_x_3) ;  /* 0x000000000008a947 */ /* 0x006fea0003800000 */
[----:B0--34-:R-:W-:Y:S01]  /*0950*/  UCGABAR_ARV ;  /* 0x00000000000079c7 */ /* 0x019fe20008000000 */
[----:B------:R-:W-:Y:S05]  /*0960*/  BRA `(.L_x_4) ;  /* 0x0000000000047947 */ /* 0x000fea0003800000 */
.L_x_3:
[----:B0--34-:R-:W-:Y:S01]  /*0970*/  NOP ;  /* 0x0000000000007918 */ /* 0x019fe20000000000 */
.L_x_4:
[----:B------:R-:W-:Y:S01]  /*0980*/  ULDC.64 UR4, c[0x0][0x598] ;  /* 0x0001660000047ab9 */ /* 0x000fe20000000a00 */
[----:B------:R-:W-:Y:S01]  /*0990*/  ULDC.64 UR36, c[0x0][0x208] ;  /* 0x0000820000247ab9 */ /* 0x000fe20000000a00 */
[----:B------:R-:W-:-:S04]  /*09a0*/  ISETP.NE.U32.AND P0, PT, RZ, UR4, PT ;  /* 0x00000004ff007c0c */ /* 0x000fc8000bf05070 */
[----:B------:R-:W-:-:S13]  /*09b0*/  ISETP.NE.AND.EX P0, PT, RZ, UR5, PT, P0 ;  /* 0x00000005ff007c0c */ /* 0x000fda000bf05300 */
[----:B------:R-:W-:Y:S05]  /*09c0*/  @!P0 BRA `(.L_x_5) ;  /* 0x00000000001c8947 */ /* 0x000fea0003800000 */
[----:B------:R-:W0:Y:S02]  /*09d0*/  LDC.64 R8, c[0x0][0x598] ;  /* 0x00016600ff087b82 */ /* 0x000e240000000a00 */
[----:B0-----:R-:W2:Y:S02]  /*09e0*/  LDG.E.64 R8, desc[UR36][R8.64] ;  /* 0x0000002408087981 */ /* 0x001ea4000c1e1b00 */
[----:B--2---:R-:W-:-:S04]  /*09f0*/  ISETP.NE.U32.AND P0, PT, R8, RZ, PT ;  /* 0x000000ff0800720c */ /* 0x004fc80003f05070 */
[----:B------:R-:W-:-:S13]  /*0a00*/  ISETP.NE.AND.EX P0, PT, R9, RZ, PT, P0 ;  /* 0x000000ff0900720c */ /* 0x000fda0003f05300 */
[----:B------:R-:W-:Y:S05]  /*0a10*/  @!P0 BRA `(.L_x_5) ;  /* 0x0000000000088947 */ /* 0x000fea0003800000 */
[----:B------:R0:W5:Y:S01]  /*0a20*/  LD.E R58, desc[UR36][R8.64] ;  /* 0x00000024083a7980 */ /* 0x000162000c101900 */
[----:B------:R-:W-:Y:S05]  /*0a30*/  BRA `(.L_x_6) ;  /* 0x0000000000247947 */ /* 0x000fea0003800000 */
.L_x_5:
[----:B------:R-:W-:Y:S02]  /*0a40*/  ULDC.64 UR4, c[0x0][0x588] ;  /* 0x0001620000047ab9 */ /* 0x000fe40000000a00 */
[----:B------:R-:W-:-:S04]  /*0a50*/  ISETP.NE.U32.AND P0, PT, RZ, UR4, PT ;  /* 0x00000004ff007c0c */ /* 0x000fc8000bf05070 */
[----:B------:R-:W-:-:S13]  /*0a60*/  ISETP.NE.AND.EX P0, PT, RZ, UR5, PT, P0 ;  /* 0x00000005ff007c0c */ /* 0x000fda000bf05300 */
[----:B------:R-:W-:Y:S05]  /*0a70*/  @!P0 BRA `(.L_x_7) ;  /* 0x00000000000c8947 */ /* 0x000fea0003800000 */
[----:B------:R-:W0:Y:S02]  /*0a80*/  LDC.64 R58, c[0x0][0x588] ;  /* 0x00016200ff3a7b82 */ /* 0x000e240000000a00 */
[----:B0-----:R1:W5:Y:S01]  /*0a90*/  LDG.E R58, desc[UR36][R58.64] ;  /* 0x000000243a3a7981 */ /* 0x001362000c1e1900 */
[----:B------:R-:W-:Y:S05]  /*0aa0*/  BRA `(.L_x_6) ;  /* 0x0000000000087947 */ /* 0x000fea0003800000 */
.L_x_7:
[----:B------:R-:W-:Y:S02]  /*0ab0*/  ULDC UR4, c[0x0][0x580] ;  /* 0x0001600000047ab9 */ /* 0x000fe40000000800 */
[----:B------:R-:W-:-:S07]  /*0ac0*/  IMAD.U32 R58, RZ, RZ, UR4 ;  /* 0x00000004ff3a7e24 */ /* 0x000fce000f8e00ff */
.L_x_6:
[----:B------:R-:W-:Y:S02]  /*0ad0*/  ULDC.64 UR4, c[0x0][0x5a0] ;  /* 0x0001680000047ab9 */ /* 0x000fe40000000a00 */
[----:B------:R-:W-:-:S04]  /*0ae0*/  ISETP.NE.U32.AND P0, PT, RZ, UR4, PT ;  /* 0x00000004ff007c0c */ /* 0x000fc8000bf05070 */
[----:B------:R-:W-:-:S13]  /*0af0*/  ISETP.NE.AND.EX P0, PT, RZ, UR5, PT, P0 ;  /* 0x00000005ff007c0c */ /* 0x000fda000bf05300 */
[----:B------:R-:W-:Y:S05]  /*0b00*/  @!P0 BRA `(.L_x_8) ;  /* 0x00000000001c8947 */ /* 0x000fea0003800000 */
[----:B0-----:R-:W0:Y:S02]  /*0b10*/  LDC.64 R8, c[0x0][0x5a0] ;  /* 0x00016800ff087b82 */ /* 0x001e240000000a00 */
[----:B0-----:R-:W2:Y:S02]  /*0b20*/  LDG.E.64 R8, desc[UR36][R8.64] ;  /* 0x0000002408087981 */ /* 0x001ea4000c1e1b00 */
[----:B--2---:R-:W-:-:S04]  /*0b30*/  ISETP.NE.U32.AND P0, PT, R8, RZ, PT ;  /* 0x000000ff0800720c */ /* 0x004fc80003f05070 */
[----:B------:R-:W-:-:S13]  /*0b40*/  ISETP.NE.AND.EX P0, PT, R9, RZ, PT, P0 ;  /* 0x000000ff0900720c */ /* 0x000fda0003f05300 */
[----:B------:R-:W-:Y:S05]  /*0b50*/  @!P0 BRA `(.L_x_8) ;  /* 0x0000000000088947 */ /* 0x000fea0003800000 */
[----:B-1----:R0:W5:Y:S01]  /*0b60*/  LD.E R59, desc[UR36][R8.64] ;  /* 0x00000024083b7980 */ /* 0x002162000c101900 */
[----:B------:R-:W-:Y:S05]  /*0b70*/  BRA `(.L_x_9) ;  /* 0x0000000000247947 */ /* 0x000fea0003800000 */
.L_x_8:
[----:B------:R-:W-:Y:S02]  /*0b80*/  ULDC.64 UR4, c[0x0][0x590] ;  /* 0x0001640000047ab9 */ /* 0x000fe40000000a00 */
[----:B------:R-:W-:-:S04]  /*0b90*/  ISETP.NE.U32.AND P0, PT, RZ, UR4, PT ;  /* 0x00000004ff007c0c */ /* 0x000fc8000bf05070 */
[----:B------:R-:W-:-:S13]  /*0ba0*/  ISETP.NE.AND.EX P0, PT, RZ, UR5, PT, P0 ;  /* 0x00000005ff007c0c */ /* 0x000fda000bf05300 */
[----:B------:R-:W-:Y:S05]  /*0bb0*/  @!P0 BRA `(.L_x_10) ;  /* 0x00000000000c8947 */ /* 0x000fea0003800000 */
[----:B0-----:R-:W1:Y:S02]  /*0bc0*/  LDC.64 R8, c[0x0][0x590] ;  /* 0x00016400ff087b82 */ /* 0x001e640000000a00 */
[----:B-1----:R1:W5:Y:S01]  /*0bd0*/  LDG.E R59, desc[UR36][R8.64] ;  /* 0x00000024083b7981 */ /* 0x002362000c1e1900 */
[----:B------:R-:W-:Y:S05]  /*0be0*/  BRA `(.L_x_9) ;  /* 0x0000000000087947 */ /* 0x000fea0003800000 */
.L_x_10:
[----:B------:R-:W-:Y:S02]  /*0bf0*/  ULDC UR4, c[0x0][0x584] ;  /* 0x0001610000047ab9 */ /* 0x000fe40000000800 */
[----:B-1----:R-:W-:-:S07]  /*0c00*/  IMAD.U32 R59, RZ, RZ, UR4 ;  /* 0x00000004ff3b7e24 */ /* 0x002fce000f8e00ff */
.L_x_9:
[----:B------:R-:W2:Y:S01]  /*0c10*/  LDC R2, c[0x0][0x65c] ;  /* 0x00019700ff027b82 */ /* 0x000ea20000000800 */
[----:B------:R-:W-:Y:S01]  /*0c20*/  ULDC UR6, c[0x0][0x28c] ;  /* 0x0000a30000067ab9 */ /* 0x000fe20000000800 */
[----:B------:R-:W-:Y:S01]  /*0c30*/  ISETP.NE.AND P0, PT, R10, 0x2, PT ;  /* 0x000000020a00780c */ /* 0x000fe20003f05270 */
[----:B------:R-:W-:Y:S01]  /*0c40*/  UIADD3 UR6, UR6, 0x3f, URZ ;  /* 0x0000003f06067890 */ /* 0x000fe2000fffe03f */
[----:B01----:R-:W-:Y:S01]  /*0c50*/  IMAD.U32 R8, RZ, RZ, UR12 ;  /* 0x0000000cff087e24 */ /* 0x003fe2000f8e00ff */
[----:B------:R-:W-:Y:S01]  /*0c60*/  UMOV UR38, URZ ;  /* 0x0000003f00267c82 */ /* 0x000fe20008000000 */
[----:B------:R-:W-:Y:S01]  /*0c70*/  IMAD.MOV.U32 R9, RZ, RZ, RZ ;  /* 0x000000ffff097224 */ /* 0x000fe200078e00ff */
[----:B------:R-:W-:Y:S01]  /*0c80*/  USHF.R.S32.HI UR7, URZ, 0x1f, UR6 ;  /* 0x0000001f3f077899 */ /* 0x000fe20008011406 */
[----:B------:R-:W-:Y:S01]  /*0c90*/  UMOV UR39, URZ ;  /* 0x0000003f00277c82 */ /* 0x000fe20008000000 */
[----:B------:R-:W-:Y:S02]  /*0ca0*/  ULDC.64 UR8, c[0x0][0x650] ;  /* 0x0001940000087ab9 */ /* 0x000fe40000000a00 */
[----:B------:R-:W-:-:S04]  /*0cb0*/  ULEA.HI UR7, UR7, UR6, URZ, 0x6 ;  /* 0x0000000607077291 */ /* 0x000fc8000f8f303f */
[----:B------:R-:W-:Y:S01]  /*0cc0*/  USHF.R.S32.HI UR40, URZ, 0x6, UR7 ;  /* 0x000000063f287899 */ /* 0x000fe20008011407 */
[----:B--2---:R-:W-:-:S13]  /*0cd0*/  ISETP.NE.AND P1, PT, R2, 0x1, PT ;  /* 0x000000010200780c */ /* 0x004fda0003f25270 */
[----:B------:R-:W0:Y:S01]  /*0ce0*/  @P1 LDC R19, c[0x0][0x10] ;  /* 0x00000400ff131b82 */ /* 0x000e220000000800 */
[----:B------:R-:W-:Y:S02]  /*0cf0*/  @P1 IMAD.MOV.U32 R7, RZ, RZ, RZ ;  /* 0x000000ffff071224 */ /* 0x000fe400078e00ff */
[----:B------:R-:W-:-:S05]  /*0d00*/  @P1 IMAD.MOV.U32 R17, RZ, RZ, RZ ;  /* 0x000000ffff111224 */ /* 0x000fca00078e00ff */
[----:B------:R-:W1:Y:S01]  /*0d10*/  @!P1 LDC R11, c[0x0][0xc] ;  /* 0x00000300ff0b9b82 */ /* 0x000e620000000800 */
[----:B------:R-:W-:Y:S01]  /*0d20*/  ULDC UR4, c[0x0][0xc] ;  /* 0x0000030000047ab9 */ /* 0x000fe20000000800 */
[----:B------:R-:W-:Y:S02]  /*0d30*/  ULDC UR5, c[0x0][0x10] ;  /* 0x0000040000057ab9 */ /* 0x000fe40000000800 */
[----:B------:R-:W-:-:S04]  /*0d40*/  UIMAD.WIDE.U32 UR4, UR4, UR5, URZ ;  /* 0x00000005040472a5 */ /* 0x000fc8000f8e003f */
[----:B------:R-:W2:Y:S01]  /*0d50*/  LDC R2, c[0x0][0x14] ;  /* 0x00000500ff027b82 */ /* 0x000ea20000000800 */
[----:B0-----:R-:W-:-:S04]  /*0d60*/  @P1 IMAD.WIDE.U32 R18, R19, UR12, R6 ;  /* 0x0000000c13121c25 */ /* 0x001fc8000f8e0006 */
[----:B------:R-:W-:Y:S02]  /*0d70*/  @P1 IMAD.IADD R17, R19, 0x1, R17 ;  /* 0x0000000113111824 */ /* 0x000fe400078e0211 */
[----:B-1----:R-:W-:-:S04]  /*0d80*/  @!P1 IMAD.WIDE.U32 R8, R6, R11, R8 ;  /* 0x0000000b06089225 */ /* 0x002fc800078e0008 */
[----:B------:R-:W-:Y:S02]  /*0d90*/  @!P1 IMAD.MOV.U32 R18, RZ, RZ, R8 ;  /* 0x000000ffff129224 */ /* 0x000fe400078e0008 */
[----:B------:R-:W-:Y:S02]  /*0da0*/  @!P1 IMAD.MOV.U32 R17, RZ, RZ, R9 ;  /* 0x000000ffff119224 */ /* 0x000fe400078e0009 */
[----:B--2---:R-:W-:-:S04]  /*0db0*/  IMAD.WIDE.U32 R12, R2, UR4, RZ ;  /* 0x00000004020c7c25 */ /* 0x004fc8000f8e00ff */
[----:B------:R-:W-:Y:S01]  /*0dc0*/  IMAD R23, R2, UR5, RZ ;  /* 0x0000000502177c24 */ /* 0x000fe2000f8e02ff */
[----:B------:R0:W-:Y:S03]  /*0dd0*/  STL.64 [R1], R12 ;  /* 0x0000000c01007387 */ /* 0x0001e60000100a00 */
[----:B------:R-:W-:Y:S01]  /*0de0*/  IMAD.IADD R23, R13, 0x1, R23 ;  /* 0x000000010d177824 */ /* 0x000fe200078e0217 */
[----:B------:R-:W-:Y:S06]  /*0df0*/  @P0 BRA `(.L_x_11) ;  /* 0x0000000000200947 */ /* 0x000fec0003800000 */
[----:B------:R-:W-:Y:S01]  /*0e00*/  UISETP.GE.U32.AND UP0, UPT, UR40, 0x5, UPT ;  /* 0x000000052800788c */ /* 0x000fe2000bf06070 */
[----:B------:R-:W-:Y:S01]  /*0e10*/  IADD3 R18, P0, R18, R12, RZ ;  /* 0x0000000c12127210 */ /* 0x000fe20007f1e0ff */
[----:B------:R-:W-:Y:S01]  /*0e20*/  UIMAD.WIDE.U32 UR4, UR40, -0x33333333, URZ ;  /* 0xcccccccd280478a5 */ /* 0x000fe2000f8e003f */
[----:B------:R-:W-:-:S03]  /*0e30*/  UMOV UR39, URZ ;  /* 0x0000003f00277c82 */ /* 0x000fc60008000000 */
[----:B------:R-:W-:Y:S01]  /*0e40*/  USHF.R.U32.HI UR4, URZ, 0x2, UR5 ;  /* 0x000000023f047899 */ /* 0x000fe20008011605 */
[----:B------:R-:W-:-:S03]  /*0e50*/  IMAD.X R17, R23, 0x1, R17, P0 ;  /* 0x0000000117117824 */ /* 0x000fc600000e0611 */
[----:B------:R-:W-:Y:S02]  /*0e60*/  UIMAD UR38, UR4, -0x5, UR40 ;  /* 0xfffffffb042678a4 */ /* 0x000fe4000f8e0228 */
[----:B------:R-:W-:-:S12]  /*0e70*/  @UP0 ULOP3.LUT UR39, UR4, 0x1, URZ, 0xc0, !UPT ;  /* 0x0000000104270892 */ /* 0x000fd8000f8ec03f */
.L_x_11:
[----:B------:R-:W-:Y:S01]  /*0e80*/  ISETP.GE.U32.AND P0, PT, R18, UR8, PT ;  /* 0x0000000812007c0c */ /* 0x000fe2000bf06070 */
[----:B------:R-:W-:Y:S01]  /*0e90*/  IMAD.MOV.U32 R19, RZ, RZ, -0x1 ;  /* 0xffffffffff137424 */ /* 0x000fe200078e00ff */
[----:B------:R-:W-:Y:S01]  /*0ea0*/  PRMT R8, RZ, 0x7610, R8 ;  /* 0x00007610ff087816 */ /* 0x000fe20000000008 */
[----:B------:R-:W-:Y:S01]  /*0eb0*/  IMAD.MOV.U32 R22, RZ, RZ, -0x1 ;  /* 0xffffffffff167424 */ /* 0x000fe200078e00ff */
[----:B------:R-:W-:Y:S01]  /*0ec0*/  ISETP.GE.U32.AND.EX P0, PT, R17, UR9, PT, P0 ;  /* 0x0000000911007c0c */ /* 0x000fe2000bf06100 */
[----:B------:R-:W-:-:S12]  /*0ed0*/  IMAD.MOV.U32 R2, RZ, RZ, -0x1 ;  /* 0xffffffffff027424 */ /* 0x000fd800078e00ff */
[----:B------:R-:W-:Y:S05]  /*0ee0*/  @P0 BRA `(.L_x_12) ;  /* 0x00000004002c0947 */ /* 0x000fea0003800000 */
[----:B------:R-:W1:Y:S01]  /*0ef0*/  LDC.64 R26, c[0x0][0x628] ;  /* 0x00018a00ff1a7b82 */ /* 0x000e620000000a00 */
[----:B------:R-:W-:Y:S02]  /*0f00*/  IMAD.MOV.U32 R8, RZ, RZ, R18 ;  /* 0x000000ffff087224 */ /* 0x000fe400078e0012 */
[----:B------:R-:W-:-:S05]  /*0f10*/  IMAD.MOV.U32 R9, RZ, RZ, R17 ;  /* 0x000000ffff097224 */ /* 0x000fca00078e0011 */
[----:B------:R-:W2:Y:S08]  /*0f20*/  LDC R2, c[0x0][0x630] ;  /* 0x00018c00ff027b82 */ /* 0x000eb00000000800 */
[----:B------:R-:W3:Y:S01]  /*0f30*/  LDC.64 R28, c[0x0][0x620] ;  /* 0x00018800ff1c7b82 */ /* 0x000ee20000000a00 */
[----:B-1----:R-:W-:-:S04]  /*0f40*/  ISETP.NE.U32.AND P0, PT, R26, RZ, PT ;  /* 0x000000ff1a00720c */ /* 0x002fc80003f05070 */
[----:B------:R-:W-:-:S13]  /*0f50*/  ISETP.NE.AND.EX P0, PT, R27, RZ, PT, P0 ;  /* 0x000000ff1b00720c */ /* 0x000fda0003f05300 */
[----:B--23--:R-:W-:Y:S05]  /*0f60*/  @!P0 BRA `(.L_x_13) ;  /* 0x0000000000288947 */ /* 0x00cfea0003800000 */
[----:B0-----:R-:W0:Y:S02]  /*0f70*/  LDC R13, c[0x0][0x634] ;  /* 0x00018d00ff0d7b82 */ /* 0x001e240000000800 */
[----:B0-----:R-:W-:-:S05]  /*0f80*/  IADD3 R13, P0, R18, R13, RZ ;  /* 0x0000000d120d7210 */ /* 0x001fca0007f1e0ff */
[----:B------:R-:W-:-:S04]  /*0f90*/  IMAD.X R15, RZ, RZ, R17, P0 ;  /* 0x000000ffff0f7224 */ /* 0x000fc800000e0611 */
[----:B------:R-:W-:-:S04]  /*0fa0*/  IMAD.WIDE.U32 R8, R15, R26, RZ ;  /* 0x0000001a0f087225 */ /* 0x000fc800078e00ff */
[----:B------:R-:W-:-:S04]  /*0fb0*/  IMAD.WIDE.U32 R10, P0, R13, R27, R8 ;  /* 0x0000001b0d0a7225 */ /* 0x000fc80007800008 */
[----:B------:R-:W-:-:S04]  /*0fc0*/  IMAD.WIDE.U32 R8, R13, R26, RZ ;  /* 0x0000001a0d087225 */ /* 0x000fc800078e00ff */
[----:B------:R-:W-:Y:S01]  /*0fd0*/  IMAD.X R13, RZ, RZ, RZ, P0 ;  /* 0x000000ffff0d7224 */ /* 0x000fe200000e06ff */
[----:B------:R-:W-:Y:S01]  /*0fe0*/  IADD3 RZ, P0, R9, R10, RZ ;  /* 0x0000000a09ff7210 */ /* 0x000fe20007f1e0ff */
[----:B------:R-:W-:-:S04]  /*0ff0*/  IMAD.MOV.U32 R12, RZ, RZ, R11 ;  /* 0x000000ffff0c7224 */ /* 0x000fc800078e000b */
[----:B------:R-:W-:-:S08]  /*1000*/  IMAD.WIDE.U32.X R8, R15, R27, R12, P0 ;  /* 0x0000001b0f087225 */ /* 0x000fd000000e040c */
.L_x_13:
[----:B------:R-:W1:Y:S01]  /*1010*/  LDC.64 R32, c[0x0][0x640] ;  /* 0x00019000ff207b82 */ /* 0x000e620000000a00 */
[-C--:B------:R-:W-:Y:S01]  /*1020*/  SHF.R.U64 R30, R8, R2.reuse, R9 ;  /* 0x00000002081e7219 */ /* 0x080fe20000001209 */
[----:B------:R-:W-:Y:S01]  /*1030*/  IMAD.MOV.U32 R19, RZ, RZ, R17 ;  /* 0x000000ffff137224 */ /* 0x000fe200078e0011 */
[----:B------:R-:W-:Y:S01]  /*1040*/  SHF.R.U32.HI R2, RZ, R2, R9 ;  /* 0x00000002ff027219 */ /* 0x000fe20000011609 */
[----:B------:R-:W-:Y:S01]  /*1050*/  IMAD.MOV.U32 R26, RZ, RZ, 0x1 ;  /* 0x00000001ff1a7424 */ /* 0x000fe200078e00ff */
[----:B------:R-:W-:-:S03]  /*1060*/  IADD3 R11, P0, RZ, -R30, RZ ;  /* 0x8000001eff0b7210 */ /* 0x000fc60007f1e0ff */
[----:B------:R-:W2:Y:S02]  /*1070*/  LDC R10, c[0x0][0x618] ;  /* 0x00018600ff0a7b82 */ /* 0x000ea40000000800 */
[----:B------:R-:W-:-:S04]  /*1080*/  IMAD.X R9, RZ, RZ, ~R2, P0 ;  /* 0x000000ffff097224 */ /* 0x000fc800000e0e02 */
[-C--:B------:R-:W-:Y:S02]  /*1090*/  IMAD R2, R9, R28.reuse, RZ ;  /* 0x0000001c09027224 */ /* 0x080fe400078e02ff */
[----:B0-----:R-:W0:Y:S01]  /*10a0*/  LDC R13, c[0x0][0x608] ;  /* 0x00018200ff0d7b82 */ /* 0x001e220000000800 */
[----:B------:R-:W-:-:S04]  /*10b0*/  IMAD.WIDE.U32 R8, R11, R28, R18 ;  /* 0x0000001c0b087225 */ /* 0x000fc800078e0012 */
[----:B------:R-:W-:Y:S02]  /*10c0*/  IMAD R11, R11, R29, R2 ;  /* 0x0000001d0b0b7224 */ /* 0x000fe400078e0202 */
[----:B------:R-:W-:Y:S01]  /*10d0*/  IMAD.MOV.U32 R2, RZ, RZ, -0x1 ;  /* 0xffffffffff027424 */ /* 0x000fe200078e00ff */
[----:B------:R-:W3:Y:S01]  /*10e0*/  LDC R31, c[0x0][0x658] ;  /* 0x00019600ff1f7b82 */ /* 0x000ee20000000800 */
[----:B------:R-:W-:Y:S01]  /*10f0*/  IMAD.IADD R9, R9, 0x1, R11 ;  /* 0x0000000109097824 */ /* 0x000fe200078e020b */
[----:B-1----:R-:W-:-:S04]  /*1100*/  ISETP.NE.U32.AND P0, PT, R32, RZ, PT ;  /* 0x000000ff2000720c */ /* 0x002fc80003f05070 */
[----:B------:R-:W-:Y:S02]  /*1110*/  ISETP.NE.AND.EX P0, PT, R33, RZ, PT, P0 ;  /* 0x000000ff2100720c */ /* 0x000fe40003f05300 */
[----:B------:R-:W1:Y:S01]  /*1120*/  LDC R29, c[0x0][0x600] ;  /* 0x00018000ff1d7b82 */ /* 0x000e620000000800 */
[-CC-:B--2---:R-:W-:Y:S02]  /*1130*/  SHF.R.U64 R27, R8, R10.reuse, R9.reuse ;  /* 0x0000000a081b7219 */ /* 0x184fe40000001209 */
[----:B------:R-:W-:-:S05]  /*1140*/  SHF.R.U32.HI R8, RZ, R10, R9 ;  /* 0x0000000aff087219 */ /* 0x000fca0000011609 */
[----:B------:R-:W2:Y:S01]  /*1150*/  LDC R22, c[0x0][0x648] ;  /* 0x00019200ff167b82 */ /* 0x000ea20000000800 */
[-CC-:B0-----:R-:W-:Y:S02]  /*1160*/  SHF.R.U64 R34, R27, R13.reuse, R8.reuse ;  /* 0x0000000d1b227219 */ /* 0x181fe40000001208 */
[----:B------:R-:W-:-:S05]  /*1170*/  SHF.R.U32.HI R8, RZ, R13, R8 ;  /* 0x0000000dff087219 */ /* 0x000fca0000011608 */
[----:B------:R-:W0:Y:S01]  /*1180*/  LDC R24, c[0x0][0x638] ;  /* 0x00018e00ff187b82 */ /* 0x000e220000000800 */
[-CC-:B---3--:R-:W-:Y:S02]  /*1190*/  SHF.R.U64 R36, R34, R31.reuse, R8.reuse ;  /* 0x0000001f22247219 */ /* 0x188fe40000001208 */
[-C--:B------:R-:W-:Y:S02]  /*11a0*/  SHF.L.U32 R2, R2, R31.reuse, RZ ;  /* 0x0000001f02027219 */ /* 0x080fe400000006ff */
[----:B------:R-:W-:Y:S01]  /*11b0*/  SHF.R.U32.HI R9, RZ, R31, R8 ;  /* 0x0000001fff097219 */ /* 0x000fe20000011608 */
[----:B------:R-:W-:Y:S01]  /*11c0*/  IMAD.MOV.U32 R8, RZ, RZ, R36 ;  /* 0x000000ffff087224 */ /* 0x000fe200078e0024 */
[----:B------:R-:W-:Y:S01]  /*11d0*/  LOP3.LUT R15, RZ, R2, RZ, 0x33, !PT ;  /* 0x00000002ff0f7212 */ /* 0x000fe200078e33ff */
[----:B------:R-:W3:Y:S01]  /*11e0*/  LDC R28, c[0x0][0x610] ;  /* 0x00018400ff1c7b82 */ /* 0x000ee20000000800 */
[----:B------:R-:W-:Y:S05]  /*11f0*/  @!P0 BRA `(.L_x_14) ;  /* 0x0000000000288947 */ /* 0x000fea0003800000 */
[----:B------:R-:W4:Y:S02]  /*1200*/  LDC R13, c[0x0][0x64c] ;  /* 0x00019300ff0d7b82 */ /* 0x000f240000000800 */
[----:B----4-:R-:W-:-:S05]  /*1210*/  IADD3 R13, P0, R36, R13, RZ ;  /* 0x0000000d240d7210 */ /* 0x010fca0007f1e0ff */
        /* <DEDUP_REMOVED lines=8> */
.L_x_14:
[----:B--2---:R-:W-:Y:S01]  /*12a0*/  SHF.R.U64 R7, R8, R22, R9 ;  /* 0x0000001608077219 */ /* 0x004fe20000001209 */
[----:B-1----:R-:W-:Y:S01]  /*12b0*/  VIADD R8, R29, 0xffffffff ;  /* 0xffffffff1d087836 */ /* 0x002fe20000000000 */
[----:B------:R-:W-:Y:S01]  /*12c0*/  SHF.L.U32 R2, R26, R31, RZ ;  /* 0x0000001f1a027219 */ /* 0x000fe200000006ff */
[----:B------:R-:W-:Y:S01]  /*12d0*/  @P1 IMAD R21, R25, R20, R6 ;  /* 0x0000001419151224 */ /* 0x000fe200078e0206 */
[----:B------:R-:W-:Y:S01]  /*12e0*/  LOP3.LUT R15, R34, R15, RZ, 0xc0, !PT ;  /* 0x0000000f220f7212 */ /* 0x000fe200078ec0ff */
[----:B------:R-:W-:Y:S01]  /*12f0*/  IMAD.MOV R9, RZ, RZ, -R7 ;  /* 0x000000ffff097224 */ /* 0x000fe200078e0a07 */
[----:B------:R-:W-:-:S03]  /*1300*/  LOP3.LUT R8, R27, R8, RZ, 0xc0, !PT ;  /* 0x000000081b087212 */ /* 0x000fc600078ec0ff */
[----:B------:R-:W-:Y:S02]  /*1310*/  IMAD R6, R2, R7, R15 ;  /* 0x0000000702067224 */ /* 0x000fe400078e020f */
[----:B0-----:R-:W-:Y:S02]  /*1320*/  IMAD R2, R9, R24, R36 ;  /* 0x0000001809027224 */ /* 0x001fe400078e0224 */
[----:B---3--:R-:W-:Y:S02]  /*1330*/  IMAD R19, R6, R28, R21 ;  /* 0x0000001c06137224 */ /* 0x008fe400078e0215 */
[----:B------:R-:W-:Y:S02]  /*1340*/  IMAD R2, R2, R29, R8 ;  /* 0x0000001d02027224 */ /* 0x000fe400078e0208 */
[----:B------:R-:W-:-:S03]  /*1350*/  IMAD.MOV.U32 R6, RZ, RZ, 0x1 ;  /* 0x00000001ff067424 */ /* 0x000fc600078e00ff */
[----:B------:R-:W-:Y:S02]  /*1360*/  SEL R22, R2, R19, !P1 ;  /* 0x0000001302167207 */ /* 0x000fe40004800000 */
[----:B------:R-:W-:Y:S01]  /*1370*/  SEL R19, R19, R2, !P1 ;  /* 0x0000000213137207 */ /* 0x000fe20004800000 */
[----:B------:R-:W-:Y:S01]  /*1380*/  IMAD.MOV.U32 R2, RZ, RZ, R30 ;  /* 0x000000ffff027224 */ /* 0x000fe200078e001e */
[----:B------:R-:W-:-:S07]  /*1390*/  PRMT R8, R6, 0x7610, R8 ;  /* 0x0000761006087816 */ /* 0x000fce0000000008 */
.L_x_12:
[----:B------:R-:W-:Y:S05]  /*13a0*/  @!P2 BRA `(.L_x_15) ;  /* 0x00000000000ca947 */ /* 0x000fea0003800000 */
[----:B------:R-:W-:Y:S01]  /*13b0*/  UCGABAR_WAIT ;  /* 0x0000000000007dc7 */ /* 0x000fe20008000000 */
[----:B------:R-:W-:Y:S01]  /*13c0*/  CCTL.IVALL ;  /* 0x00000000ff00798f */ /* 0x000fe20002000000 */
[----:B------:R-:W-:Y:S05]  /*13d0*/  BRA `(.L_x_16) ;  /* 0x0000000000047947 */ /* 0x000fea0003800000 */
.L_x_15:
[----:B------:R-:W-:Y:S06]  /*13e0*/  BAR.SYNC.DEFER_BLOCKING 0x0 ;  /* 0x0000000000007b1d */ /* 0x000fec0000010000 */
.L_x_16:
[----:B------:R-:W-:Y:S05]  /*13f0*/  @!P4 BRA `(.L_x_17) ;  /* 0x000000380020c947 */ /* 0x000fea0003800000 */
[----:B------:R-:W-:-:S13]  /*1400*/  ISETP.GT.U32.AND P0, PT, R35, 0x1, PT ;  /* 0x000000012300780c */ /* 0x000fda0003f04070 */
[----:B------:R-:W-:Y:S05]  /*1410*/  @P0 EXIT ;  /* 0x000000000000094d */ /* 0x000fea0003800000 */
.L_x_18:
[----:B------:R-:W-:-:S08]  /*1420*/  NOP ;  /* 0x0000000000007918 */ /* 0x000fd00000000000 */
[----:B------:R-:W1:Y:S02]  /*1430*/  USETMAXREG.TRY_ALLOC.CTAPOOL UP0, 0xe8 ;  /* 0x000000e8000079c8 */ /* 0x000e640008000600 */
[----:B-1----:R-:W-:-:S13]  /*1440*/  PLOP3.LUT P0, PT, PT, PT, UP0, 0x80, 0x0 ;  /* 0x000000000000781c */ /* 0x002fda0003f0f008 */
[----:B------:R-:W-:Y:S05]  /*1450*/  @!P0 BRA `(.L_x_18) ;  /* 0xfffffffc00f08947 */ /* 0x000fea000383ffff */
[----:B------:R-:W-:-:S13]  /*1460*/  LOP3.LUT P0, RZ, R8, 0xff, RZ, 0xc0, !PT ;  /* 0x000000ff08ff7812 */ /* 0x000fda000780c0ff */
[----:B------:R-:W-:Y:S05]  /*1470*/  @!P0 EXIT ;  /* 0x000000000000894d */ /* 0x000fea0003800000 */
[----:B------:R-:W1:Y:S01]  /*1480*/  S2UR UR4, SR_CgaCtaId ;  /* 0x00000000000479c3 */ /* 0x000e620000008800 */
[----:B------:R-:W-:Y:S01]  /*1490*/  VIADD R14, R14, 0xffffffff ;  /* 0xffffffff0e0e7836 */ /* 0x000fe20000000000 */
[CC--:B------:R-:W-:Y:S01]  /*14a0*/  LEA.HI R4, R0.reuse, R3.reuse, RZ, 0x2 ;  /* 0x0000000300047211 */ /* 0x0c0fe200078f10ff */
[----:B------:R-:W-:Y:S01]  /*14b0*/  UMOV UR41, 0x400 ;  /* 0x0000040000297882 */ /* 0x000fe20000000000 */
[----:B------:R-:W-:Y:S01]  /*14c0*/  LEA.HI R0, R0, R3, RZ, 0x5 ;  /* 0x0000000300007211 */ /* 0x000fe200078f28ff */
[----:B------:R-:W-:Y:S01]  /*14d0*/  UISETP.LT.AND UP0, UPT, UR40, 0x1, UPT ;  /* 0x000000012800788c */ /* 0x000fe2000bf01270 */
[----:B------:R-:W-:Y:S01]  /*14e0*/  R2UR UR42, R14 ;  /* 0x000000000e2a72ca */ /* 0x000fe200000e0000 */
[----:B------:R-:W-:Y:S01]  /*14f0*/  ULDC UR6, c[0x0][0x284] ;  /* 0x0000a10000067ab9 */ /* 0x000fe20000000800 */
[--C-:B------:R-:W-:Y:S01]  /*1500*/  SHF.R.S32.HI R60, RZ, 0x2, R4.reuse ;  /* 0x00000002ff3c7819 */ /* 0x100fe20000011404 */
[----:B------:R-:W-:Y:S01]  /*1510*/  USEL UR43, UR40, 0x1, UP0 ;  /* 0x00000001282b7887 */ /* 0x000fe20008000000 */
[----:B------:R-:W-:Y:S01]  /*1520*/  SHF.R.S32.HI R5, RZ, 0x1f, R4 ;  /* 0x0000001fff057819 */ /* 0x000fe20000011404 */
[----:B------:R-:W-:Y:S01]  /*1530*/  USHF.L.U32 UR46, UR40, 0x1, URZ ;  /* 0x00000001282e7899 */ /* 0x000fe2000800063f */
[----:B------:R-:W-:Y:S01]  /*1540*/  LOP3.LUT R62, R4, 0xfffffffc, RZ, 0xc0, !PT ;  /* 0xfffffffc043e7812 */ /* 0x000fe200078ec0ff */
[----:B------:R-:W-:Y:S01]  /*1550*/  UIADD3 UR43, -UR43, UR40, URZ ;  /* 0x000000282b2b7290 */ /* 0x000fe2000fffe13f */
[----:B------:R-:W-:-:S02]  /*1560*/  LEA.HI R5, R5, R60, RZ, 0x3 ;  /* 0x0000003c05057211 */ /* 0x000fc400078f18ff */
[----:B------:R-:W-:Y:S01]  /*1570*/  ISETP.NE.AND P0, PT, R14, RZ, PT ;  /* 0x000000ff0e00720c */ /* 0x000fe20003f05270 */
[----:B------:R-:W-:Y:S01]  /*1580*/  IMAD.IADD R62, R3, 0x1, -R62 ;  /* 0x00000001033e7824 */ /* 0x000fe200078e0a3e */
[----:B------:R-:W-:Y:S01]  /*1590*/  LOP3.LUT R5, R5, 0xfffffff8, RZ, 0xc0, !PT ;  /* 0xfffffff805057812 */ /* 0x000fe200078ec0ff */
[----:B------:R-:W-:Y:S01]  /*15a0*/  USHF.L.U32 UR42, UR42, 0x3, URZ ;  /* 0x000000032a2a7899 */ /* 0x000fe2000800063f */
[----:B------:R-:W-:Y:S02]  /*15b0*/  LOP3.LUT R72, R16, 0x1, RZ, 0xfc, !PT ;  /* 0x0000000110487812 */ /* 0x000fe400078efcff */
[----:B------:R-:W-:Y:S01]  /*15c0*/  SEL R73, RZ, 0x1, P0 ;  /* 0x00000001ff497807 */ /* 0x000fe20000000000 */
[----:B------:R-:W-:Y:S01]  /*15d0*/  IMAD.IADD R60, R60, 0x1, -R5 ;  /* 0x000000013c3c7824 */ /* 0x000fe200078e0a05 */
[----:B-1----:R-:W-:Y:S01]  /*15e0*/  ULEA UR41, UR4, UR41, 0x18 ;  /* 0x0000002904297291 */ /* 0x002fe2000f8ec03f */
[----:B------:R-:W-:Y:S01]  /*15f0*/  SHF.R.S32.HI R5, RZ, 0x5, R0 ;  /* 0x00000005ff057819 */ /* 0x000fe20000011400 */
[----:B------:R-:W-:-:S02]  /*1600*/  IMAD.U32 R64, RZ, RZ, UR42 ;  /* 0x0000002aff407e24 */ /* 0x000fc4000f8e00ff */
[----:B------:R-:W-:Y:S01]  /*1610*/  UIADD3 UR47, UR41, 0x60, URZ ;  /* 0x00000060292f7890 */ /* 0x000fe2000fffe03f */
[--C-:B------:R-:W-:Y:S01]  /*1620*/  SHF.R.S32.HI R61, RZ, 0x1f, R60.reuse ;  /* 0x0000001fff3d7819 */ /* 0x100fe2000001143c */
[----:B------:R-:W-:Y:S01]  /*1630*/  UIADD3 UR4, UR41, 0x180, URZ ;  /* 0x0000018029047890 */ /* 0x000fe2000fffe03f */
[C-C-:B------:R-:W-:Y:S01]  /*1640*/  IMAD R67, R5.reuse, -0x10, -R60.reuse ;  /* 0xfffffff005437824 */ /* 0x140fe200078e0a3c */
[----:B------:R-:W-:Y:S01]  /*1650*/  UIADD3 UR5, UR41, 0xa180, URZ ;  /* 0x0000a18029057890 */ /* 0x000fe2000fffe03f */
[C---:B------:R-:W-:Y:S01]  /*1660*/  LOP3.LUT R66, R64.reuse, 0x8, RZ, 0xc0, !PT ;  /* 0x0000000840427812 */ /* 0x040fe200078ec0ff */
[----:B------:R-:W-:Y:S01]  /*1670*/  USHF.R.U32.HI UR4, URZ, 0x4, UR4 ;  /* 0x000000043f047899 */ /* 0x000fe20008011604 */
[----:B------:R-:W-:Y:S01]  /*1680*/  IMAD.U32 R63, RZ, RZ, UR47 ;  /* 0x0000002fff3f7e24 */ /* 0x000fe2000f8e00ff */
[----:B------:R-:W-:Y:S01]  /*1690*/  USHF.R.U32.HI UR5, URZ, 0x4, UR5 ;  /* 0x000000043f057899 */ /* 0x000fe20008011605 */
[----:B------:R-:W-:Y:S01]  /*16a0*/  IMAD.WIDE R60, R5, 0x10, R60 ;  /* 0x00000010053c7825 */ /* 0x000fe200078e023c */
[----:B------:R-:W-:Y:S01]  /*16b0*/  ULOP3.LUT UR4, UR4, 0x3fff, URZ, 0xc0, !UPT ;  /* 0x00003fff04047892 */ /* 0x000fe2000f8ec03f */
[----:B------:R-:W-:Y:S01]  /*16c0*/  LOP3.LUT R64, R64, 0x8, RZ, 0xc, !PT ;  /* 0x0000000840407812 */ /* 0x000fe200078e0cff */
[----:B------:R-:W-:Y:S01]  /*16d0*/  ULOP3.LUT UR5, UR5, 0x3fff, URZ, 0xc0, !UPT ;  /* 0x00003fff05057892 */ /* 0x000fe2000f8ec03f */
[----:B------:R-:W-:Y:S01]  /*16e0*/  VIADD R65, R63, UR42 ;  /* 0x0000002a3f417c36 */ /* 0x000fe20008000000 */
[----:B------:R-:W-:Y:S01]  /*16f0*/  LOP3.LUT R66, R66, 0x18, RZ, 0x3c, !PT ;  /* 0x0000001842427812 */ /* 0x000fe200078e3cff */
[----:B------:R-:W-:Y:S01]  /*1700*/  VIADD R67, R67, UR6 ;  /* 0x0000000643437c36 */ /* 0x000fe20008000000 */
[----:B------:R-:W-:-:S02]  /*1710*/  ULOP3.LUT UR44, UR4, 0x10000, URZ, 0xfc, !UPT ;  /* 0x00010000042c7892 */ /* 0x000fc4000f8efc3f */
[----:B------:R-:W-:-:S12]  /*1720*/  ULOP3.LUT UR45, UR5, 0x10000, URZ, 0xfc, !UPT ;  /* 0x00010000052d7892 */ /* 0x000fd8000f8efc3f */
.L_x_102:
[----:B------:R-:W-:Y:S01]  /*1730*/  SHF.L.U32 R0, R73, 0x1f, RZ ;  /* 0x0000001f49007819 */ /* 0x000fe200000006ff */
[----:B------:R-:W-:Y:S02]  /*1740*/  ULDC UR4, c[0x0][0x28c] ;  /* 0x0000a30000047ab9 */ /* 0x000fe40000000800 */
[----:B------:R-:W-:Y:S01]  /*1750*/  ISETP.LT.AND P1, PT, RZ, UR4, PT ;  /* 0x00000004ff007c0c */ /* 0x000fe2000bf21270 */
[----:B-1----:R-:W1:Y:S02]  /*1760*/  SYNCS.PHASECHK.TRANS64.TRYWAIT P0, [R63+UR42], R0 ;  /* 0x000000003f0075a7 */ /* 0x002e64000800016a */
[----:B-1-34-:R-:W-:Y:S10]  /*1770*/  @!P0 BRA `(.L_x_19) ;  /* 0x00000044007c8947 */ /* 0x01aff40003800000 */
.L_x_125:
[----:B------:R-:W-:Y:S05]  /*1780*/  @P1 BRA `(.L_x_20) ;  /* 0x0000000000401947 */ /* 0x000fea0003800000 */
[----:B-1----:R-:W-:Y:S01]  /*1790*/  MOV R0, 0x0 ;  /* 0x0000000000007802 */ /* 0x002fe20000000f00 */
[----:B------:R-:W-:Y:S01]  /*17a0*/  ULDC.64 UR4, c[0x4][0x68] ;  /* 0x01001a0000047ab9 */ /* 0x000fe20000000a00 */
[----:B------:R-:W-:Y:S01]  /*17b0*/  ULDC.64 UR6, c[0x4][0x8] ;  /* 0x0100020000067ab9 */ /* 0x000fe20000000a00 */
[----:B------:R-:W-:Y:S01]  /*17c0*/  IMAD.U32 R4, RZ, RZ, UR4 ;  /* 0x00000004ff047e24 */ /* 0x000fe2000f8e00ff */
[----:B------:R1:W2:Y:S01]  /*17d0*/  LDC.64 R14, c[0x4][R0] ;  /* 0x01000000000e7b82 */ /* 0x0002a20000000a00 */
[----:B------:R-:W-:Y:S01]  /*17e0*/  IMAD.U32 R5, RZ, RZ, UR5 ;  /* 0x00000005ff057e24 */ /* 0x000fe2000f8e00ff */
[----:B------:R-:W-:Y:S01]  /*17f0*/  ULDC.64 UR4, c[0x4][0x70] ;  /* 0x01001c0000047ab9 */ /* 0x000fe20000000a00 */
[----:B------:R-:W-:Y:S02]  /*1800*/  IMAD.U32 R10, RZ, RZ, UR6 ;  /* 0x00000006ff0a7e24 */ /* 0x000fe4000f8e00ff */
[----:B------:R-:W-:Y:S02]  /*1810*/  IMAD.U32 R6, RZ, RZ, UR4 ;  /* 0x00000004ff067e24 */ /* 0x000fe4000f8e00ff */
[----:B------:R-:W-:-:S02]  /*1820*/  IMAD.U32 R7, RZ, RZ, UR5 ;  /* 0x00000005ff077e24 */ /* 0x000fc4000f8e00ff */
[----:B------:R-:W-:Y:S02]  /*1830*/  IMAD.U32 R11, RZ, RZ, UR7 ;  /* 0x00000007ff0b7e24 */ /* 0x000fe4000f8e00ff */
[----:B------:R-:W-:Y:S02]  /*1840*/  IMAD.MOV.U32 R8, RZ, RZ, 0x1e1 ;  /* 0x000001e1ff087424 */ /* 0x000fe400078e00ff */
[----:B0-----:R-:W-:Y:S02]  /*1850*/  IMAD.MOV.U32 R12, RZ, RZ, 0x1 ;  /* 0x00000001ff0c7424 */ /* 0x001fe400078e00ff */
[----:B-1----:R-:W-:-:S07]  /*1860*/  IMAD.MOV.U32 R13, RZ, RZ, RZ ;  /* 0x000000ffff0d7224 */ /* 0x002fce00078e00ff */
[----:B------:R-:W-:-:S07]  /*1870*/  LEPC R20, `(.L_x_20) ;  /* 0x000000001014794e */ /* 0x000fce0000000000 */
[----:B--2--5:R-:W-:Y:S05]  /*1880*/  CALL.ABS.NOINC R14 ;  /* 0x000000000e007343 */ /* 0x024fea0003c00000 */
.L_x_20:
[----:B------:R-:W-:-:S13]  /*1890*/  ISETP.NE.AND P0, PT, R72, 0x3, PT ;  /* 0x000000034800780c */ /* 0x000fda0003f05270 */
[----:B------:R-:W-:Y:S05]  /*18a0*/  @!P0 BRA `(.L_x_21) ;  /* 0x0000000000048947 */ /* 0x000fea0003800000 */
[----:B------:R-:W-:Y:S01]  /*18b0*/  BPT.TRAP 0x1 ;  /* 0x000000040000795c */ /* 0x000fe20000300000 */
.L_x_21:
[----:B------:R-:W-:Y:S02]  /*18c0*/  IMAD.U32 R3, RZ, RZ, UR38 ;  /* 0x00000026ff037e24 */ /* 0x000fe4000f8e00ff */
[----:B-1----:R-:W-:-:S03]  /*18d0*/  IMAD.U32 R0, RZ, RZ, UR39 ;  /* 0x00000027ff007e24 */ /* 0x002fc6000f8e00ff */
[----:B------:R-:W-:Y:S02]  /*18e0*/  LEA R3, R3, UR41, 0x3 ;  /* 0x0000002903037c11 */ /* 0x000fe4000f8e18ff */
[----:B------:R-:W-:-:S04]  /*18f0*/  SHF.L.U32 R0, R0, 0x1f, RZ ;  /* 0x0000001f00007819 */ /* 0x000fc800000006ff */
[----:B------:R1:W2:Y:S01]  /*1900*/  SYNCS.PHASECHK.TRANS64.TRYWAIT P1, [R3+URZ], R0 ;  /* 0x00000000030075a7 */ /* 0x0002a2000802017f */
[----:B------:R-:W-:Y:S05]  /*1910*/  @!P0 BRA `(.L_x_22) ;  /* 0x0000000000048947 */ /* 0x000fea0003800000 */
[----:B------:R-:W-:Y:S01]  /*1920*/  BPT.TRAP 0x1 ;  /* 0x000000040000795c */ /* 0x000fe20000300000 */
.L_x_22:
[----:B--2---:R-:W-:Y:S05]  /*1930*/  @P1 BRA `(.L_x_23) ;  /* 0x0000000000081947 */ /* 0x004fea0003800000 */
[----:B------:R-:W2:Y:S02]  /*1940*/  SYNCS.PHASECHK.TRANS64.TRYWAIT P1, [R3+URZ], R0 ;  /* 0x00000000030075a7 */ /* 0x000ea4000802017f */
[----:B--2---:R-:W-:Y:S05]  /*1950*/  @!P1 BRA `(.L_x_24) ;  /* 0x0000004400189947 */ /* 0x004fea0003800000 */
.L_x_23:
[----:B------:R-:W-:Y:S05]  /*1960*/  WARPSYNC.ALL ;  /* 0x0000000000007948 */ /* 0x000fea0003800000 */
[----:B------:R-:W-:Y:S01]  /*1970*/  ULEA UR8, UR38, UR44, 0x9 ;  /* 0x0000002c26087291 */ /* 0x000fe2000f8e483f */
[----:B------:R-:W-:Y:S01]  /*1980*/  WARPGROUP.ARRIVE ;  /* 0x00000000000079c5 */ /* 0x000fe20000000000 */
[----:B------:R-:W-:Y:S01]  /*1990*/  ULEA UR9, UR38, UR45, 0x9 ;  /* 0x0000002d26097291 */ /* 0x000fe2000f8e483f */
[----:B-12---:R-:W-:Y:S01]  /*19a0*/  IMAD.U32 R0, RZ, RZ, UR43 ;  /* 0x0000002bff007e24 */ /* 0x006fe2000f8e00ff */
[----:B------:R-:W-:Y:S01]  /*19b0*/  UMOV UR5, 0x40000040 ;  /* 0x4000004000057882 */ /* 0x000fe20000000000 */
[----:B------:R-:W-:-:S02]  /*19c0*/  UMOV UR7, 0x40000040 ;  /* 0x4000004000077882 */ /* 0x000fc40000000000 */
[----:B------:R-:W-:Y:S01]  /*19d0*/  UMOV UR4, UR8 ;  /* 0x0000000800047c82 */ /* 0x000fe20008000000 */
[----:B------:R-:W-:Y:S01]  /*19e0*/  ISETP.GE.AND P1, PT, R0, 0x1, PT ;  /* 0x000000010000780c */ /* 0x000fe20003f26270 */
[----:B------:R-:W-:Y:S02]  /*19f0*/  UMOV UR6, UR9 ;  /* 0x0000000900067c82 */ /* 0x000fe40008000000 */
[----:B------:R-:W-:Y:S01]  /*1a00*/  HGMMA.64x64x16.F32.BF16 R24, gdesc[UR4], RZ, !UPT, gsb0 ;  /* 0x00e00000041879f0 */ /* 0x000fe2000c0018ff */
[----:B------:R-:W-:Y:S02]  /*1a10*/  UIADD3 UR4, UR8, 0x2, URZ ;  /* 0x0000000208047890 */ /* 0x000fe4000fffe03f */
[----:B------:R-:W-:Y:S01]  /*1a20*/  UIADD3 UR6, UR9, 0x2, URZ ;  /* 0x0000000209067890 */ /* 0x000fe2000fffe03f */
[----:B------:R-:W-:Y:S01]  /*1a30*/  UMOV UR5, 0x40000040 ;  /* 0x4000004000057882 */ /* 0x000fe20000000000 */
[----:B------:R-:W-:Y:S01]  /*1a40*/  UMOV UR7, 0x40000040 ;  /* 0x4000004000077882 */ /* 0x000fe20000000000 */
[----:B------:R-:W-:-:S02]  /*1a50*/  WARPGROUP.DEPBAR.LE gsb0, 0x0 ;  /* 0x00008000000079c5 */ /* 0x000fc40000010000 */
[----:B------:R-:W-:-:S06]  /*1a60*/  WARPGROUP.ARRIVE ;  /* 0x00000000000079c5 */ /* 0x000fcc0000000000 */
[----:B------:R-:W-:Y:S01]  /*1a70*/  HGMMA.64x64x16.F32.BF16 R24, gdesc[UR4], R24, gsb0 ;  /* 0x00e00000041879f0 */ /* 0x000fe20008001818 */
[----:B------:R-:W-:Y:S02]  /*1a80*/  UIADD3 UR4, UR8, 0x4, URZ ;  /* 0x0000000408047890 */ /* 0x000fe4000fffe03f */
[----:B------:R-:W-:Y:S01]  /*1a90*/  UIADD3 UR6, UR9, 0x4, URZ ;  /* 0x0000000409067890 */ /* 0x000fe2000fffe03f */
[----:B------:R-:W-:Y:S01]  /*1aa0*/  UMOV UR5, 0x40000040 ;  /* 0x4000004000057882 */ /* 0x000fe20000000000 */
[----:B------:R-:W-:Y:S01]  /*1ab0*/  UMOV UR7, 0x40000040 ;  /* 0x4000004000077882 */ /* 0x000fe20000000000 */
[----:B------:R-:W-:Y:S02]  /*1ac0*/  WARPGROUP.DEPBAR.LE gsb0, 0x0 ;  /* 0x00008000000079c5 */ /* 0x000fe40000010000 */
        /* <DEDUP_REMOVED lines=8> */
[----:B------:R-:W-:Y:S03]  /*1b50*/  HGMMA.64x64x16.F32.BF16 R24, gdesc[UR4], R24, gsb0 ;  /* 0x00e00000041879f0 */ /* 0x000fe60008001818 */
[----:B------:R-:W-:Y:S02]  /*1b60*/  WARPGROUP.DEPBAR.LE gsb0, 0x0 ;  /* 0x00008000000079c5 */ /* 0x000fe40000010000 */
[----:B------:R-:W-:Y:S05]  /*1b70*/  @!P1 BRA `(.L_x_25) ;  /* 0x0000000400149947 */ /* 0x000fea0003800000 */
[----:B------:R-:W-:Y:S01]  /*1b80*/  UIADD3 UR4, UR38, 0x1, URZ ;  /* 0x0000000126047890 */ /* 0x000fe2000fffe03f */
[----:B------:R-:W-:Y:S02]  /*1b90*/  IMAD.U32 R0, RZ, RZ, UR43 ;  /* 0x0000002bff007e24 */ /* 0x000fe4000f8e00ff */
[----:B------:R-:W-:Y:S01]  /*1ba0*/  IMAD.U32 R3, RZ, RZ, UR38 ;  /* 0x00000026ff037e24 */ /* 0x000fe2000f8e00ff */
[----:B------:R-:W-:-:S04]  /*1bb0*/  UISETP.NE.AND UP0, UPT, UR4, 0x5, UPT ;  /* 0x000000050400788c */ /* 0x000fc8000bf05270 */
[----:B------:R-:W-:Y:S02]  /*1bc0*/  USEL UR5, URZ, 0x1, UP0 ;  /* 0x000000013f057887 */ /* 0x000fe40008000000 */
[----:B------:R-:W-:Y:S02]  /*1bd0*/  USEL UR8, UR4, URZ, UP0 ;  /* 0x0000003f04087287 */ /* 0x000fe40008000000 */
[----:B------:R-:W-:-:S06]  /*1be0*/  ULOP3.LUT UR5, UR39, UR5, URZ, 0x3c, !UPT ;  /* 0x0000000527057292 */ /* 0x000fcc000f8e3c3f */
[----:B------:R-:W-:-:S07]  /*1bf0*/  IMAD.U32 R6, RZ, RZ, UR5 ;  /* 0x00000005ff067e24 */ /* 0x000fce000f8e00ff */
.L_x_32:
[----:B------:R-:W-:Y:S05]  /*1c00*/  @!P0 BRA `(.L_x_26) ;  /* 0x0000000000048947 */ /* 0x000fea0003800000 */
[----:B------:R-:W-:Y:S01]  /*1c10*/  BPT.TRAP 0x1 ;  /* 0x000000040000795c */ /* 0x000fe20000300000 */
.L_x_26:
[----:B------:R-:W-:Y:S01]  /*1c20*/  ULEA UR4, UR8, UR41, 0x3 ;  /* 0x0000002908047291 */ /* 0x000fe2000f8e183f */
[----:B------:R-:W-:-:S08]  /*1c30*/  SHF.L.U32 R4, R6, 0x1f, RZ ;  /* 0x0000001f06047819 */ /* 0x000fd000000006ff */
[----:B------:R1:W2:Y:S01]  /*1c40*/  SYNCS.PHASECHK.TRANS64.TRYWAIT P1, [UR4], R4 ;  /* 0x00000004ff0075a7 */ /* 0x0002a20008020144 */
[----:B------:R-:W-:Y:S05]  /*1c50*/  @!P0 BRA `(.L_x_27) ;  /* 0x0000000000048947 */ /* 0x000fea0003800000 */
[----:B------:R-:W-:Y:S01]  /*1c60*/  BPT.TRAP 0x1 ;  /* 0x000000040000795c */ /* 0x000fe20000300000 */
.L_x_27:
[----:B--2---:R-:W-:Y:S05]  /*1c70*/  @P1 BRA `(.L_x_28) ;  /* 0x0000000000081947 */ /* 0x004fea0003800000 */
[----:B------:R-:W2:Y:S02]  /*1c80*/  SYNCS.PHASECHK.TRANS64.TRYWAIT P1, [UR4], R4 ;  /* 0x00000004ff0075a7 */ /* 0x000ea40008020144 */
[----:B--2---:R-:W-:Y:S05]  /*1c90*/  @!P1 BRA `(.L_x_29) ;  /* 0x00000040005c9947 */ /* 0x004fea0003800000 */
.L_x_28:
[----:B------:R-:W-:Y:S01]  /*1ca0*/  ULEA UR9, UR8, UR44, 0x9 ;  /* 0x0000002c08097291 */ /* 0x000fe2000f8e483f */
[----:B------:R-:W-:Y:S01]  /*1cb0*/  WARPGROUP.ARRIVE ;  /* 0x00000000000079c5 */ /* 0x000fe20000000000 */
[----:B------:R-:W-:Y:S01]  /*1cc0*/  ULEA UR10, UR8, UR45, 0x9 ;  /* 0x0000002d080a7291 */ /* 0x000fe2000f8e483f */
[----:B------:R-:W-:Y:S01]  /*1cd0*/  UMOV UR5, 0x40000040 ;  /* 0x4000004000057882 */ /* 0x000fe20000000000 */
[----:B------:R-:W-:-:S03]  /*1ce0*/  UMOV UR7, 0x40000040 ;  /* 0x4000004000077882 */ /* 0x000fc60000000000 */
[----:B------:R-:W-:Y:S02]  /*1cf0*/  UMOV UR4, UR9 ;  /* 0x0000000900047c82 */ /* 0x000fe40008000000 */
[----:B------:R-:W-:Y:S02]  /*1d00*/  UMOV UR6, UR10 ;  /* 0x0000000a00067c82 */ /* 0x000fe40008000000 */
[----:B------:R-:W-:Y:S01]  /*1d10*/  HGMMA.64x64x16.F32.BF16 R24, gdesc[UR4], R24, gsb0 ;  /* 0x00e00000041879f0 */ /* 0x000fe20008001818 */
        /* <DEDUP_REMOVED lines=23> */
[----:B------:R-:W-:Y:S01]  /*1e90*/  BPT.TRAP 0x1 ;  /* 0x000000040000795c */ /* 0x000fe20000300000 */
.L_x_30:
[----:B------:R-:W-:-:S13]  /*1ea0*/  ISETP.NE.AND P1, PT, R57, RZ, PT ;  /* 0x000000ff3900720c */ /* 0x000fda0003f25270 */
[----:B-12---:R-:W-:-:S05]  /*1eb0*/  @P1 LEA R4, R3, UR41, 0x3 ;  /* 0x0000002903041c11 */ /* 0x006fca000f8e18ff */
[----:B------:R-:W-:-:S05]  /*1ec0*/  @P1 VIADD R5, R4, 0x28 ;  /* 0x0000002804051836 */ /* 0x000fca0000000000 */
[----:B------:R-:W-:-:S04]  /*1ed0*/  @P1 PRMT R5, R56, 0x654, R5 ;  /* 0x0000065438051816 */ /* 0x000fc80000000005 */
[----:B------:R1:W-:Y:S01]  /*1ee0*/  @P1 SYNCS.ARRIVE.TRANS64.RED.A1T0 RZ, [R5+URZ], RZ ;  /* 0x000000ff05ff19a7 */ /* 0x0003e2000810043f */
[----:B------:R-:W-:-:S13]  /*1ef0*/  ISETP.GT.U32.AND P1, PT, R16, 0x1, PT ;  /* 0x000000011000780c */ /* 0x000fda0003f24070 */
[----:B-1----:R-:W-:Y:S05]  /*1f00*/  @P1 BRA `(.L_x_31) ;  /* 0x0000000000041947 */ /* 0x002fea0003800000 */
[----:B------:R-:W-:Y:S01]  /*1f10*/  BPT.TRAP 0x1 ;  /* 0x000000040000795c */ /* 0x000fe20000300000 */
.L_x_31:
[----:B------:R-:W-:Y:S01]  /*1f20*/  UIADD3 UR8, UR8, 0x1, URZ ;  /* 0x0000000108087890 */ /* 0x000fe2000fffe03f */
[C---:B------:R-:W-:Y:S01]  /*1f30*/  ISETP.GT.AND P2, PT, R0.reuse, 0x1, PT ;  /* 0x000000010000780c */ /* 0x040fe20003f44270 */
[----:B------:R-:W-:Y:S02]  /*1f40*/  VIADD R3, R3, 0x1 ;  /* 0x0000000103037836 */ /* 0x000fe40000000000 */
[----:B------:R-:W-:Y:S01]  /*1f50*/  UISETP.NE.AND UP0, UPT, UR8, 0x5, UPT ;  /* 0x000000050800788c */ /* 0x000fe2000bf05270 */
[----:B------:R-:W-:Y:S02]  /*1f60*/  VIADD R0, R0, 0xffffffff ;  /* 0xffffffff00007836 */ /* 0x000fe40000000000 */
[C---:B------:R-:W-:Y:S01]  /*1f70*/  ISETP.NE.AND P1, PT, R3.reuse, 0x5, PT ;  /* 0x000000050300780c */ /* 0x040fe20003f25270 */
[----:B------:R-:W-:Y:S02]  /*1f80*/  USEL UR4, URZ, 0x1, UP0 ;  /* 0x000000013f047887 */ /* 0x000fe40008000000 */
[----:B------:R-:W-:Y:S01]  /*1f90*/  USEL UR8, UR8, URZ, UP0 ;  /* 0x0000003f08087287 */ /* 0x000fe20008000000 */
[----:B------:R-:W-:-:S03]  /*1fa0*/  SEL R3, R3, RZ, P1 ;  /* 0x000000ff03037207 */ /* 0x000fc60000800000 */
[----:B------:R-:W-:Y:S01]  /*1fb0*/  LOP3.LUT R6, R6, UR4, RZ, 0x3c, !PT ;  /* 0x0000000406067c12 */ /* 0x000fe2000f8e3cff */
[----:B------:R-:W-:Y:S07]  /*1fc0*/  @P2 BRA `(.L_x_32) ;  /* 0xfffffffc000c2947 */ /* 0x000fee000383ffff */
.L_x_25:
[----:B------:R-:W1:Y:S01]  /*1fd0*/  LDC R0, c[0x0][0x28c] ;  /* 0x0000a300ff007b82 */ /* 0x000e620000000800 */
[----:B------:R2:W-:Y:S01]  /*1fe0*/  SYNCS.ARRIVE.TRANS64.A1T0 RZ, [R64+UR47], RZ ;  /* 0x000000ff40ff79a7 */ /* 0x0005e2000810002f */
[----:B-1----:R-:W-:-:S13]  /*1ff0*/  ISETP.GE.AND P1, PT, R0, 0x1, PT ;  /* 0x000000010000780c */ /* 0x002fda0003f26270 */
[----:B--2---:R-:W-:Y:S05]  /*2000*/  @!P1 BRA `(.L_x_33) ;  /* 0x0000000000449947 */ /* 0x004fea0003800000 */
[----:B------:R-:W-:Y:S05]  /*2010*/  @!P0 BRA `(.L_x_34) ;  /* 0x0000000000048947 */ /* 0x000fea0003800000 */
[----:B------:R-:W-:Y:S01]  /*2020*/  BPT.TRAP 0x1 ;  /* 0x000000040000795c */ /* 0x000fe20000300000 */
.L_x_34:
[----:B------:R-:W-:-:S13]  /*2030*/  ISETP.NE.AND P0, PT, R57, RZ, PT ;  /* 0x000000ff3900720c */ /* 0x000fda0003f05270 */
[----:B------:R-:W-:-:S05]  /*2040*/  VOTEU.ANY UP0, P0 ;  /* 0x00000000003f7886 */ /* 0x000fca0000000100 */
[----:B------:R-:W-:-:S06]  /*2050*/  @UP0 UIADD3 UR4, UR43, UR38, URZ ;  /* 0x000000262b040290 */ /* 0x000fcc000fffe03f */
[----:B------:R-:W-:Y:S02]  /*2060*/  IMAD.U32 R4, RZ, RZ, UR4 ;  /* 0x00000004ff047e24 */ /* 0x000fe4000f8e00ff */
[----:B------:R-:W-:Y:S02]  /*2070*/  IMAD.U32 R3, RZ, RZ, UR4 ;  /* 0x00000004ff037e24 */ /* 0x000fe4000f8e00ff */
[----:B------:R-:W-:-:S05]  /*2080*/  @P0 IMAD.WIDE.U32 R4, R4, -0x33333333, RZ ;  /* 0xcccccccd04040825 */ /* 0x000fca00078e00ff */
[----:B------:R-:W-:-:S05]  /*2090*/  @P0 SHF.R.U32.HI R0, RZ, 0x2, R5 ;  /* 0x00000002ff000819 */ /* 0x000fca0000011605 */
[----:B------:R-:W-:-:S05]  /*20a0*/  @P0 IMAD R0, R0, -0x5, R3 ;  /* 0xfffffffb00000824 */ /* 0x000fca00078e0203 */
[----:B------:R-:W-:-:S05]  /*20b0*/  @P0 LEA R0, R0, UR41, 0x3 ;  /* 0x0000002900000c11 */ /* 0x000fca000f8e18ff */
[----:B------:R-:W-:-:S05]  /*20c0*/  @P0 VIADD R3, R0, 0x28 ;  /* 0x0000002800030836 */ /* 0x000fca0000000000 */
[----:B------:R-:W-:-:S04]  /*20d0*/  @P0 PRMT R3, R56, 0x654, R3 ;  /* 0x0000065438030816 */ /* 0x000fc80000000003 */
[----:B------:R1:W-:Y:S01]  /*20e0*/  @P0 SYNCS.ARRIVE.TRANS64.RED.A1T0 RZ, [R3+URZ], RZ ;  /* 0x000000ff03ff09a7 */ /* 0x0003e2000810043f */
[----:B------:R-:W-:-:S13]  /*20f0*/  ISETP.GT.U32.AND P0, PT, R16, 0x1, PT ;  /* 0x000000011000780c */ /* 0x000fda0003f04070 */
[----:B-1----:R-:W-:Y:S05]  /*2100*/  @P0 BRA `(.L_x_33) ;  /* 0x0000000000040947 */ /* 0x002fea0003800000 */
[----:B------:R-:W-:Y:S01]  /*2110*/  BPT.TRAP 0x1 ;  /* 0x000000040000795c */ /* 0x000fe20000300000 */
.L_x_33:
[----:B------:R-:W-:Y:S01]  /*2120*/  SHF.L.U32 R0, R73, 0x1f, RZ ;  /* 0x0000001f49007819 */ /* 0x000fe200000006ff */
[----:B------:R-:W-:Y:S01]  /*2130*/  UIADD3 UR38, UR46, UR38, URZ ;  /* 0x000000262e267290 */ /* 0x000fe2000fffe03f */
[----:B------:R-:W1:Y:S01]  /*2140*/  LDC R7, c[0x0][0x288] ;  /* 0x0000a200ff077b82 */ /* 0x000e620000000800 */
[----:B------:R-:W-:Y:S01]  /*2150*/  UISETP.GE.U32.AND UP1, UPT, UR46, 0x5, UPT ;  /* 0x000000052e00788c */ /* 0x000fe2000bf26070 */
[----:B------:R-:W-:Y:S01]  /*2160*/  IMAD.SHL.U32 R8, R62, 0x2, RZ ;  /* 0x000000023e087824 */ /* 0x000fe200078e00ff */
[----:B------:R-:W-:Y:S02]  /*2170*/  UISETP.GT.U32.AND UP0, UPT, UR38, 0x4, UPT ;  /* 0x000000042600788c */ /* 0x000fe4000bf04070 */
[----:B------:R-:W-:Y:S02]  /*2180*/  UIMAD.WIDE.U32 UR4, UR38, -0x33333333, URZ ;  /* 0xcccccccd260478a5 */ /* 0x000fe4000f8e003f */
[----:B------:R-:W-:Y:S01]  /*2190*/  UISETP.LT.U32.AND UP0, UPT, UR46, 0x5, UP0 ;  /* 0x000000052e00788c */ /* 0x000fe20008701070 */
[----:B------:R-:W2:Y:S01]  /*21a0*/  SYNCS.PHASECHK.TRANS64.TRYWAIT P0, [R63+UR42+0x10], R0 ;  /* 0x000010003f0075a7 */ /* 0x000ea2000800016a */
[----:B------:R-:W-:Y:S01]  /*21b0*/  USHF.R.U32.HI UR4, URZ, 0x2, UR5 ;  /* 0x000000023f047899 */ /* 0x000fe20008011605 */
[----:B------:R-:W-:Y:S01]  /*21c0*/  SHF.R.S32.HI R9, RZ, 0x1f, R8 ;  /* 0x0000001fff097819 */ /* 0x000fe20000011408 */
[----:B------:R-:W-:-:S02]  /*21d0*/  USEL UR6, URZ, 0x1, !UP0 ;  /* 0x000000013f067887 */ /* 0x000fc4000c000000 */
[----:B------:R-:W-:Y:S02]  /*21e0*/  UIMAD UR38, UR4, -0x5, UR38 ;  /* 0xfffffffb042678a4 */ /* 0x000fe4000f8e0226 */
[----:B------:R-:W-:-:S04]  /*21f0*/  ULOP3.LUT UR39, UR39, UR6, URZ, 0x3c, !UPT ;  /* 0x0000000627277292 */ /* 0x000fc8000f8e3c3f */
[----:B------:R-:W-:Y:S01]  /*2200*/  @UP1 ULOP3.LUT UR39, UR39, 0x1, UR4, 0x78, !UPT ;  /* 0x0000000127271892 */ /* 0x000fe2000f8e7804 */
[----:B-12---:R-:W-:Y:S11]  /*2210*/  @!P0 BRA `(.L_x_35) ;  /* 0x0000003c00148947 */ /* 0x006ff60003800000 */
.L_x_126:
[----:B-1----:R-:W-:Y:S01]  /*2220*/  IMAD.SHL.U32 R0, R19, 0x40, RZ ;  /* 0x0000004013007824 */ /* 0x002fe200078e00ff */
[----:B------:R-:W-:Y:S01]  /*2230*/  ULDC UR6, c[0x0][0x284] ;  /* 0x0000a10000067ab9 */ /* 0x000fe20000000800 */
[----:B------:R-:W-:Y:S01]  /*2240*/  IMAD.SHL.U32 R14, R22, 0x40, RZ ;  /* 0x00000040160e7824 */ /* 0x000fe200078e00ff */
[----:B------:R-:W-:Y:S01]  /*2250*/  SHF.R.S32.HI R11, RZ, 0x1f, R2 ;  /* 0x0000001fff0b7819 */ /* 0x000fe20000011402 */
[----:B------:R-:W-:Y:S01]  /*2260*/  ULDC.64 UR4, c[0x0][0x5d0] ;  /* 0x0001740000047ab9 */ /* 0x000fe20000000a00 */
[----:B------:R-:W-:Y:S01]  /*2270*/  ISETP.GE.AND P0, PT, R0, UR6, PT ;  /* 0x0000000600007c0c */ /* 0x000fe2000bf06270 */
[----:B------:R-:W-:Y:S01]  /*2280*/  IMAD.WIDE.U32 R4, R2, UR4, R8 ;  /* 0x0000000402047c25 */ /* 0x000fe2000f8e0008 */
[----:B------:R-:W-:Y:S02]  /*2290*/  SHF.R.S32.HI R15, RZ, 0x1f, R14 ;  /* 0x0000001fff0f7819 */ /* 0x000fe4000001140e */
[C---:B------:R-:W-:Y:S01]  /*22a0*/  ISETP.GE.OR P0, PT, R14.reuse, R7, P0 ;  /* 0x000000070e00720c */ /* 0x040fe20000706670 */
[----:B------:R-:W-:Y:S01]  /*22b0*/  IMAD R3, R11, UR4, RZ ;  /* 0x000000040b037c24 */ /* 0x000fe2000f8e02ff */
[----:B------:R-:W-:-:S03]  /*22c0*/  IADD3 R4, P1, R14, R4, RZ ;  /* 0x000000040e047210 */ /* 0x000fc60007f3e0ff */
[----:B------:R-:W-:-:S05]  /*22d0*/  IMAD R3, R2, UR5, R3 ;  /* 0x0000000502037c24 */ /* 0x000fca000f8e0203 */
[----:B------:R-:W-:-:S03]  /*22e0*/  IADD3.X R5, R15, R5, R3, P1, !PT ;  /* 0x000000050f057210 */ /* 0x000fc60000ffe403 */
[----:B------:R-:W-:Y:S05]  /*22f0*/  @P0 BRA `(.L_x_36) ;  /* 0x0000002000b00947 */ /* 0x000fea0003800000 */
[----:B------:R-:W1:Y:S01]  /*2300*/  LDC.64 R76, c[0x0][0x5c8] ;  /* 0x00017200ff4c7b82 */ /* 0x000e620000000a00 */
[----:B-----5:R-:W-:Y:S01]  /*2310*/  FSETP.NEU.AND P0, PT, R59, RZ, PT ;  /* 0x000000ff3b00720b */ /* 0x020fe20003f0d000 */
[----:B------:R-:W-:Y:S01]  /*2320*/  IMAD R3, R62, -0x2, R7 ;  /* 0xfffffffe3e037824 */ /* 0x000fe200078e0207 */
[----:B------:R-:W-:Y:S01]  /*2330*/  BSSY B0, `(.L_x_36) ;  /* 0x0000228000007945 */ /* 0x000fe20003800000 */
[----:B------:R-:W-:-:S04]  /*2340*/  IMAD.WIDE R68, R19, 0x40, R60 ;  /* 0x0000004013447825 */ /* 0x000fc800078e023c */
[----:B------:R-:W-:Y:S02]  /*2350*/  IMAD.IADD R3, R3, 0x1, -R14 ;  /* 0x0000000103037824 */ /* 0x000fe400078e0a0e */
[----:B------:R-:W-:-:S03]  /*2360*/  IMAD.IADD R0, R67, 0x1, -R0 ;  /* 0x0000000143007824 */ /* 0x000fc600078e0a00 */
[----:B------:R-:W-:-:S04]  /*2370*/  ISETP.GT.AND P2, PT, R3, RZ, PT ;  /* 0x000000ff0300720c */ /* 0x000fc80003f44270 */
[----:B------:R-:W-:Y:S01]  /*2380*/  ISETP.GT.AND P1, PT, R0, RZ, P2 ;  /* 0x000000ff0000720c */ /* 0x000fe20001724270 */
[-C--:B-1----:R-:W-:Y:S02]  /*2390*/  IMAD R6, R69, R76.reuse, RZ ;  /* 0x0000004c45067224 */ /* 0x082fe400078e02ff */
[----:B------:R-:W-:-:S04]  /*23a0*/  IMAD.WIDE.U32 R70, R68, R76, R4 ;  /* 0x0000004c44467225 */ /* 0x000fc800078e0004 */
[----:B------:R-:W-:-:S04]  /*23b0*/  IMAD R5, R68, R77, R6 ;  /* 0x0000004d44057224 */ /* 0x000fc800078e0206 */
[----:B------:R-:W-:Y:S01]  /*23c0*/  IMAD.IADD R7, R71, 0x1, R5 ;  /* 0x0000000147077824 */ /* 0x000fe200078e0205 */
[----:B------:R-:W-:Y:S06]  /*23d0*/  @!P0 BRA `(.L_x_37) ;  /* 0x0000001400e48947 */ /* 0x000fec0003800000 */
[----:B------:R-:W1:Y:S01]  /*23e0*/  LDC.64 R74, c[0x0][0x5b8] ;  /* 0x00016e00ff4a7b82 */ /* 0x000e620000000a00 */
[----:B------:R-:W-:-:S07]  /*23f0*/  ULDC.64 UR4, c[0x0][0x5c0] ;  /* 0x0001700000047ab9 */ /* 0x000fce0000000a00 */
[----:B------:R-:W2:Y:S08]  /*2400*/  LDC.64 R78, c[0x0][0x5b0] ;  /* 0x00016c00ff4e7b82 */ /* 0x000eb00000000a00 */
[----:B------:R-:W0:Y:S01]  /*2410*/  LDC.64 R80, c[0x0][0x5a8] ;  /* 0x00016a00ff507b82 */ /* 0x000e220000000a00 */
[-C--:B-1----:R-:W-:Y:S02]  /*2420*/  IMAD R6, R11, R74.reuse, RZ ;  /* 0x0000004a0b067224 */ /* 0x082fe400078e02ff */
[----:B------:R-:W-:-:S04]  /*2430*/  IMAD.WIDE.U32 R4, R2, R74, R8 ;  /* 0x0000004a02047225 */ /* 0x000fc800078e0008 */
[----:B------:R-:W-:Y:S01]  /*2440*/  IMAD R71, R2, R75, R6 ;  /* 0x0000004b02477224 */ /* 0x000fe200078e0206 */
[----:B------:R-:W-:Y:S01]  /*2450*/  IADD3 R10, P0, R14, R4, RZ ;  /* 0x000000040e0a7210 */ /* 0x000fe20007f1e0ff */
[----:B--2---:R-:W-:-:S03]  /*2460*/  IMAD R4, R69, R78, RZ ;  /* 0x0000004e45047224 */ /* 0x004fc600078e02ff */
[----:B------:R-:W-:Y:S01]  /*2470*/  IADD3.X R11, R15, R5, R71, P0, !PT ;  /* 0x000000050f0b7210 */ /* 0x000fe200007fe447 */
[C---:B------:R-:W-:Y:S02]  /*2480*/  IMAD R75, R68.reuse, R79, R4 ;  /* 0x0000004f444b7224 */ /* 0x040fe400078e0204 */
[----:B------:R-:W-:-:S04]  /*2490*/  IMAD.WIDE.U32 R4, R68, R78, R10 ;  /* 0x0000004e44047225 */ /* 0x000fc800078e000a */
[----:B------:R-:W-:Y:S01]  /*24a0*/  IMAD.IADD R5, R5, 0x1, R75 ;  /* 0x0000000105057824 */ /* 0x000fe200078e024b */
[----:B0-----:R-:W-:-:S04]  /*24b0*/  LEA R12, P0, R4, R80, 0x1 ;  /* 0x00000050040c7211 */ /* 0x001fc800078008ff */
[----:B------:R-:W-:-:S05]  /*24c0*/  LEA.HI.X R13, R4, R81, R5, 0x1, P0 ;  /* 0x00000051040d7211 */ /* 0x000fca00000f0c05 */
[----:B------:R-:W2:Y:S01]  /*24d0*/  @P1 LDG.E.LTC128B.U16 R19, desc[UR36][R12.64] ;  /* 0x000000240c131981 */ /* 0x000ea2000c1e1520 */
[----:B------:R-:W-:Y:S01]  /*24e0*/  IMAD.WIDE.U32 R4, R68, R78, R14 ;  /* 0x0000004e44047225 */ /* 0x000fe200078e000e */
[----:B------:R-:W-:Y:S02]  /*24f0*/  BSSY B1, `(.L_x_38) ;  /* 0x0000015000017945 */ /* 0x000fe40003800000 */
[----:B------:R-:W-:-:S04]  /*2500*/  IADD3 R20, P0, R8, R4, RZ ;  /* 0x0000000408147210 */ /* 0x000fc80007f1e0ff */
[----:B------:R-:W-:Y:S02]  /*2510*/  IADD3.X R21, R9, R75, R5, P0, !PT ;  /* 0x0000004b09157210 */ /* 0x000fe400007fe405 */
[----:B------:R-:W-:Y:S01]  /*2520*/  LEA R6, P0, R70, UR4, 0x1 ;  /* 0x0000000446067c11 */ /* 0x000fe2000f8008ff */
[----:B------:R-:W-:-:S03]  /*2530*/  IMAD.WIDE.U32 R20, R2, R74, R20 ;  /* 0x0000004a02147225 */ /* 0x000fc600078e0014 */
[----:B------:R-:W-:Y:S02]  /*2540*/  LEA.HI.X R7, R70, UR5, R7, 0x1, P0 ;  /* 0x0000000546077c11 */ /* 0x000fe400080f0c07 */
[----:B------:R-:W-:-:S04]  /*2550*/  ISETP.GT.AND P0, PT, R3, 0x1, PT ;  /* 0x000000010300780c */ /* 0x000fc80003f04270 */
[----:B------:R-:W-:Y:S01]  /*2560*/  ISETP.GT.AND P3, PT, R0, RZ, P0 ;  /* 0x000000ff0000720c */ /* 0x000fe20000764270 */
[----:B--2---:R-:W-:-:S04]  /*2570*/  IMAD.U32 R4, R19, 0x10000, RZ ;  /* 0x0001000013047824 */ /* 0x004fc800078e00ff */
[----:B------:R-:W-:Y:S01]  /*2580*/  FMUL R5, R4, R59 ;  /* 0x0000003b04057220 */ /* 0x000fe20000400000 */
[----:B------:R-:W-:-:S03]  /*2590*/  LEA R4, P4, R20, R80, 0x1 ;  /* 0x0000005014047211 */ /* 0x000fc600078808ff */
[----:B------:R-:W-:-:S05]  /*25a0*/  FFMA R5, R24, R58, R5 ;  /* 0x0000003a18057223 */ /* 0x000fca0000000005 */
[----:B------:R-:W-:Y:S01]  /*25b0*/  F2FP.BF16.F32.PACK_AB R12, RZ, R5 ;  /* 0x00000005ff0c723e */ /* 0x000fe200000010ff */
[----:B------:R-:W-:-:S03]  /*25c0*/  IMAD.IADD R5, R71, 0x1, R21 ;  /* 0x0000000147057824 */ /* 0x000fc600078e0215 */
[----:B------:R-:W-:Y:S01]  /*25d0*/  PRMT R13, R12, 0x7610, R13 ;  /* 0x000076100c0d7816 */ /* 0x000fe2000000000d */
[----:B------:R-:W-:Y:S01]  /*25e0*/  IMAD.SHL.U32 R12, R78, 0x8, RZ ;  /* 0x000000084e0c7824 */ /* 0x000fe200078e00ff */
[----:B------:R-:W-:-:S03]  /*25f0*/  LEA.HI.X R5, R20, R81, R5, 0x1, P4 ;  /* 0x0000005114057211 */ /* 0x000fc600020f0c05 */
[----:B------:R0:W-:Y:S02]  /*2600*/  @P1 STG.E.U16 desc[UR36][R6.64], R13 ;  /* 0x0000000d06001986 */ /* 0x0001e4000c101524 */
[----:B0-----:R-:W-:Y:S01]  /*2610*/  SHF.L.U64.HI R13, R78, 0x3, R79 ;  /* 0x000000034e0d7819 */ /* 0x001fe2000001024f */
[----:B------:R-:W-:Y:S06]  /*2620*/  @!P3 BRA `(.L_x_39) ;  /* 0x000000000004b947 */ /* 0x000fec0003800000 */
[----:B------:R0:W5:Y:S02]  /*2630*/  LDG.E.LTC128B.U16 R19, desc[UR36][R4.64+0x2] ;  /* 0x0000022404137981 */ /* 0x000164000c1e1520 */
.L_x_39:
[----:B------:R-:W-:Y:S05]  /*2640*/  BSYNC B1 ;  /* 0x0000000000017941 */ /* 0x000fea0003800000 */
.L_x_38:
[----:B------:R-:W-:Y:S01]  /*2650*/  IMAD.WIDE.U32 R68, R68, R78, R12 ;  /* 0x0000004e44447225 */ /* 0x000fe200078e000c */
[----:B------:R-:W-:-:S03]  /*2660*/  ISETP.GT.AND P2, PT, R0, 0x8, P2 ;  /* 0x000000080000780c */ /* 0x000fc60001744270 */
[----:B-----5:R-:W-:Y:S01]  /*2670*/  IMAD.U32 R20, R19, 0x10000, RZ ;  /* 0x0001000013147824 */ /* 0x020fe200078e00ff */
[----:B------:R-:W-:Y:S01]  /*2680*/  IADD3 R10, P1, R10, R68, RZ ;  /* 0x000000440a0a7210 */ /* 0x000fe20007f3e0ff */
[----:B------:R-:W-:Y:S02]  /*2690*/  IMAD.IADD R75, R75, 0x1, R69 ;  /* 0x000000014b4b7824 */ /* 0x000fe400078e0245 */
[----:B------:R-:W-:Y:S02]  /*26a0*/  FMUL R20, R20, R59 ;  /* 0x0000003b14147220 */ /* 0x000fe40000400000 */
[----:B------:R-:W-:Y:S01]  /*26b0*/  IMAD.X R11, R75, 0x1, R11, P1 ;  /* 0x000000014b0b7824 */ /* 0x000fe200008e060b */
[----:B------:R-:W-:Y:S01]  /*26c0*/  LEA R12, P1, R10, R80, 0x1 ;  /* 0x000000500a0c7211 */ /* 0x000fe200078208ff */
[----:B------:R-:W-:-:S03]  /*26d0*/  FFMA R20, R25, R58, R20 ;  /* 0x0000003a19147223 */ /* 0x000fc60000000014 */
[----:B------:R-:W-:Y:S02]  /*26e0*/  LEA.HI.X R13, R10, R81, R11, 0x1, P1 ;  /* 0x000000510a0d7211 */ /* 0x000fe400008f0c0b */
[----:B------:R-:W-:-:S05]  /*26f0*/  F2FP.BF16.F32.PACK_AB R20, RZ, R20 ;  /* 0x00000014ff14723e */ /* 0x000fca00000010ff */
[----:B------:R1:W-:Y:S04]  /*2700*/  @P3 STG.E.U16 desc[UR36][R6.64+0x2], R20 ;  /* 0x0000021406003986 */ /* 0x0003e8000c101524 */
[----:B------:R-:W2:Y:S01]  /*2710*/  @P2 LDG.E.LTC128B.U16 R19, desc[UR36][R12.64] ;  /* 0x000000240c132981 */ /* 0x000ea2000c1e1520 */
[----:B------:R-:W-:Y:S01]  /*2720*/  IADD3 R14, P1, P3, R8, R68, R14 ;  /* 0x00000044080e7210 */ /* 0x000fe20007b3e00e */
[----:B------:R-:W-:Y:S01]  /*2730*/  BSSY B1, `(.L_x_40) ;  /* 0x0000011000017945 */ /* 0x000fe20003800000 */
[C---:B------:R-:W-:Y:S02]  /*2740*/  SHF.L.U64.HI R11, R76.reuse, 0x4, R77 ;  /* 0x000000044c0b7819 */ /* 0x040fe4000001024d */
[----:B------:R-:W-:Y:S02]  /*2750*/  IADD3.X R15, R9, R75, R15, P1, P3 ;  /* 0x0000004b090f7210 */ /* 0x000fe40000fe640f */
[----:B------:R-:W-:-:S02]  /*2760*/  LEA R10, P1, R76, R6, 0x4 ;  /* 0x000000064c0a7211 */ /* 0x000fc400078220ff */
[----:B------:R-:W-:Y:S01]  /*2770*/  ISETP.GT.AND P0, PT, R0, 0x8, P0 ;  /* 0x000000080000780c */ /* 0x000fe20000704270 */
[----:B------:R-:W-:-:S04]  /*2780*/  IMAD.WIDE.U32 R14, R2, R74, R14 ;  /* 0x0000004a020e7225 */ /* 0x000fc800078e000e */
[----:B------:R-:W-:Y:S02]  /*2790*/  IMAD.X R11, R11, 0x1, R7, P1 ;  /* 0x000000010b0b7824 */ /* 0x000fe400008e0607 */
[----:B------:R-:W-:Y:S02]  /*27a0*/  IMAD.IADD R2, R71, 0x1, R15 ;  /* 0x0000000147027824 */ /* 0x000fe400078e020f */
[----:B--2---:R-:W-:-:S04]  /*27b0*/  IMAD.U32 R8, R19, 0x10000, RZ ;  /* 0x0001000013087824 */ /* 0x004fc800078e00ff */
[----:B------:R-:W-:Y:S01]  /*27c0*/  FMUL R9, R8, R59 ;  /* 0x0000003b08097220 */ /* 0x000fe20000400000 */
[----:B------:R-:W-:-:S03]  /*27d0*/  LEA R8, P3, R14, R80, 0x1 ;  /* 0x000000500e087211 */ /* 0x000fc600078608ff */
[----:B------:R-:W-:-:S05]  /*27e0*/  FFMA R9, R26, R58, R9 ;  /* 0x0000003a1a097223 */ /* 0x000fca0000000009 */
[----:B------:R-:W-:Y:S02]  /*27f0*/  F2FP.BF16.F32.PACK_AB R12, RZ, R9 ;  /* 0x00000009ff0c723e */ /* 0x000fe400000010ff */
[----:B------:R-:W-:-:S03]  /*2800*/  LEA.HI.X R9, R14, R81, R2, 0x1, P3 ;  /* 0x000000510e097211 */ /* 0x000fc600018f0c02 */
[----:B------:R1:W-:Y:S01]  /*2810*/  @P2 STG.E.U16 desc[UR36][R10.64], R12 ;  /* 0x0000000c0a002986 */ /* 0x0003e2000c101524 */
[----:B------:R-:W-:Y:S05]  /*2820*/  @!P0 BRA `(.L_x_41) ;  /* 0x0000000000048947 */ /* 0x000fea0003800000 */
[----:B------:R2:W5:Y:S02]  /*2830*/  LDG.E.LTC128B.U16 R19, desc[UR36][R8.64+0x2] ;  /* 0x0000022408137981 */ /* 0x000564000c1e1520 */
.L_x_41:
[----:B------:R-:W-:Y:S05]  /*2840*/  BSYNC B1 ;  /* 0x0000000000017941 */ /* 0x000fea0003800000 */
.L_x_40:
[----:B-----5:R-:W-:Y:S01]  /*2850*/  IMAD.U32 R2, R19, 0x10000, RZ ;  /* 0x0001000013027824 */ /* 0x020fe200078e00ff */
[----:B------:R-:W-:Y:S01]  /*2860*/  ISETP.GT.AND P1, PT, R3, 0x8, PT ;  /* 0x000000080300780c */ /* 0x000fe20003f24270 */
[----:B------:R-:W-:Y:S02]  /*2870*/  BSSY B1, `(.L_x_42) ;  /* 0x0000008000017945 */ /* 0x000fe40003800000 */
[----:B------:R-:W-:Y:S01]  /*2880*/  FMUL R2, R2, R59 ;  /* 0x0000003b02027220 */ /* 0x000fe20000400000 */
[----:B------:R-:W-:-:S03]  /*2890*/  ISETP.GT.AND P2, PT, R0, RZ, P1 ;  /* 0x000000ff0000720c */ /* 0x000fc60000f44270 */
[----:B------:R-:W-:-:S05]  /*28a0*/  FFMA R2, R27, R58, R2 ;  /* 0x0000003a1b027223 */ /* 0x000fca0000000002 */
[----:B------:R-:W-:-:S05]  /*28b0*/  F2FP.BF16.F32.PACK_AB R2, RZ, R2 ;  /* 0x00000002ff02723e */ /* 0x000fca00000010ff */
[----:B------:R3:W-:Y:S01]  /*28c0*/  @P0 STG.E.U16 desc[UR36][R10.64+0x2], R2 ;  /* 0x000002020a000986 */ /* 0x0007e2000c101524 */
[----:B------:R-:W-:Y:S05]  /*28d0*/  @!P2 BRA `(.L_x_43) ;  /* 0x000000000004a947 */ /* 0x000fea0003800000 */
[----:B------:R4:W5:Y:S02]  /*28e0*/  LDG.E.LTC128B.U16 R19, desc[UR36][R4.64+0x10] ;  /* 0x0000102404137981 */ /* 0x000964000c1e1520 */
.L_x_43:
[----:B------:R-:W-:Y:S05]  /*28f0*/  BSYNC B1 ;  /* 0x0000000000017941 */ /* 0x000fea0003800000 */
.L_x_42:
[----:B---3-5:R-:W-:Y:S01]  /*2900*/  IMAD.U32 R2, R19, 0x10000, RZ ;  /* 0x0001000013027824 */ /* 0x028fe200078e00ff */
        /* <DEDUP_REMOVED lines=9> */
.L_x_45:
[----:B------:R-:W-:Y:S05]  /*29a0*/  BSYNC B1 ;  /* 0x0000000000017941 */ /* 0x000fea0003800000 */
.L_x_44:
[----:B-----5:R-:W-:Y:S01]  /*29b0*/  IMAD.U32 R2, R19, 0x10000, RZ ;  /* 0x0001000013027824 */ /* 0x020fe200078e00ff */
[----:B------:R-:W-:Y:S01]  /*29c0*/  ISETP.GT.AND P1, PT, R0, 0x8, P1 ;  /* 0x000000080000780c */ /* 0x000fe20000f24270 */
[----:B------:R-:W-:Y:S02]  /*29d0*/  BSSY B1, `(.L_x_46) ;  /* 0x0000007000017945 */ /* 0x000fe40003800000 */
[----:B------:R-:W-:-:S04]  /*29e0*/  FMUL R2, R2, R59 ;  /* 0x0000003b02027220 */ /* 0x000fc80000400000 */
[----:B------:R-:W-:-:S05]  /*29f0*/  FFMA R2, R29, R58, R2 ;  /* 0x0000003a1d027223 */ /* 0x000fca0000000002 */
[----:B------:R-:W-:-:S05]  /*2a00*/  F2FP.BF16.F32.PACK_AB R2, RZ, R2 ;  /* 0x00000002ff02723e */ /* 0x000fca00000010ff */
[----:B------:R0:W-:Y:S01]  /*2a10*/  @P3 STG.E.U16 desc[UR36][R6.64+0x12], R2 ;  /* 0x0000120206003986 */ /* 0x0001e2000c101524 */
[----:B------:R-:W-:Y:S05]  /*2a20*/  @!P1 BRA `(.L_x_47) ;  /* 0x0000000000049947 */ /* 0x000fea0003800000 */
[----:B------:R0:W5:Y:S02]  /*2a30*/  LDG.E.LTC128B.U16 R19, desc[UR36][R8.64+0x10] ;  /* 0x0000102408137981 */ /* 0x000164000c1e1520 */
.L_x_47:
[----:B------:R-:W-:Y:S05]  /*2a40*/  BSYNC B1 ;  /* 0x0000000000017941 */ /* 0x000fea0003800000 */
.L_x_46:
[----:B0----5:R-:W-:Y:S01]  /*2a50*/  IMAD.U32 R2, R19, 0x10000, RZ ;  /* 0x0001000013027824 */ /* 0x021fe200078e00ff */
[----:B------:R-:W-:Y:S01]  /*2a60*/  ISETP.GT.AND P0, PT, R0, 0x8, P0 ;  /* 0x000000080000780c */ /* 0x000fe20000704270 */
[----:B------:R-:W-:Y:S02]  /*2a70*/  BSSY B1, `(.L_x_48) ;  /* 0x0000007000017945 */ /* 0x000fe40003800000 */
[----:B---3--:R-:W-:-:S04]  /*2a80*/  FMUL R13, R2, R59 ;  /* 0x0000003b020d7220 */ /* 0x008fc80000400000 */
[----:B------:R-:W-:-:S05]  /*2a90*/  FFMA R13, R30, R58, R13 ;  /* 0x0000003a1e0d7223 */ /* 0x000fca000000000d */
[----:B------:R-:W-:-:S05]  /*2aa0*/  F2FP.BF16.F32.PACK_AB R13, RZ, R13 ;  /* 0x0000000dff0d723e */ /* 0x000fca00000010ff */
[----:B------:R0:W-:Y:S01]  /*2ab0*/  @P1 STG.E.U16 desc[UR36][R10.64+0x10], R13 ;  /* 0x0000100d0a001986 */ /* 0x0001e2000c101524 */
[----:B------:R-:W-:Y:S05]  /*2ac0*/  @!P0 BRA `(.L_x_49) ;  /* 0x0000000000048947 */ /* 0x000fea0003800000 */
[----:B------:R3:W5:Y:S02]  /*2ad0*/  LDG.E.LTC128B.U16 R19, desc[UR36][R8.64+0x12] ;  /* 0x0000122408137981 */ /* 0x000764000c1e1520 */
.L_x_49:
[----:B------:R-:W-:Y:S05]  /*2ae0*/  BSYNC B1 ;  /* 0x0000000000017941 */ /* 0x000fea0003800000 */
.L_x_48:
        /* <DEDUP_REMOVED lines=10> */
.L_x_51:
[----:B------:R-:W-:Y:S05]  /*2b90*/  BSYNC B1 ;  /* 0x0000000000017941 */ /* 0x000fea0003800000 */
.L_x_50:
[----:B0----5:R-:W-:Y:S01]  /*2ba0*/  IMAD.U32 R2, R19, 0x10000, RZ ;  /* 0x0001000013027824 */ /* 0x021fe200078e00ff */
        /* <DEDUP_REMOVED lines=9> */
.L_x_53:
[----:B------:R-:W-:Y:S05]  /*2c40*/  BSYNC B1 ;  /* 0x0000000000017941 */ /* 0x000fea0003800000 */
.L_x_52:
        /* <DEDUP_REMOVED lines=9> */
.L_x_55:
[----:B------:R-:W-:Y:S05]  /*2ce0*/  BSYNC B1 ;  /* 0x0000000000017941 */ /* 0x000fea0003800000 */
.L_x_54:
[----:B0----5:R-:W-:Y:S01]  /*2cf0*/  IMAD.U32 R2, R19, 0x10000, RZ ;  /* 0x0001000013027824 */ /* 0x021fe200078e00ff */
        /* <DEDUP_REMOVED lines=8> */
.L_x_57:
[----:B------:R-:W-:Y:S05]  /*2d80*/  BSYNC B1 ;  /* 0x0000000000017941 */ /* 0x000fea0003800000 */
.L_x_56:
        /* <DEDUP_REMOVED lines=10> */
.L_x_59:
[----:B------:R-:W-:Y:S05]  /*2e30*/  BSYNC B1 ;  /* 0x0000000000017941 */ /* 0x000fea0003800000 */
.L_x_58:
        /* <DEDUP_REMOVED lines=10> */
.L_x_61:
[----:B------:R-:W-:Y:S05]  /*2ee0*/  BSYNC B1 ;  /* 0x0000000000017941 */ /* 0x000fea0003800000 */
.L_x_60:
        /* <DEDUP_REMOVED lines=9> */
.L_x_63:
[----:B------:R-:W-:Y:S05]  /*2f80*/  BSYNC B1 ;  /* 0x0000000000017941 */ /* 0x000fea0003800000 */
.L_x_62:
        /* <DEDUP_REMOVED lines=9> */
.L_x_65:
[----:B------:R-:W-:Y:S05]  /*3020*/  BSYNC B1 ;  /* 0x0000000000017941 */ /* 0x000fea0003800000 */
.L_x_64:
        /* <DEDUP_REMOVED lines=10> */
.L_x_67:
[----:B------:R-:W-:Y:S05]  /*30d0*/  BSYNC B1 ;  /* 0x0000000000017941 */ /* 0x000fea0003800000 */
.L_x_66:
        /* <DEDUP_REMOVED lines=10> */
.L_x_69:
[----:B------:R-:W-:Y:S05]  /*3180*/  BSYNC B1 ;  /* 0x0000000000017941 */ /* 0x000fea0003800000 */
.L_x_68:
        /* <DEDUP_REMOVED lines=9> */
.L_x_71:
[----:B------:R-:W-:Y:S05]  /*3220*/  BSYNC B1 ;  /* 0x0000000000017941 */ /* 0x000fea0003800000 */
.L_x_70:
        /* <DEDUP_REMOVED lines=9> */
.L_x_73:
[----:B------:R-:W-:Y:S05]  /*32c0*/  BSYNC B1 ;  /* 0x0000000000017941 */ /* 0x000fea0003800000 */
.L_x_72:
        /* <DEDUP_REMOVED lines=10> */
.L_x_75:
[----:B------:R-:W-:Y:S05]  /*3370*/  BSYNC B1 ;  /* 0x0000000000017941 */ /* 0x000fea0003800000 */
.L_x_74:
        /* <DEDUP_REMOVED lines=10> */
.L_x_77:
[----:B------:R-:W-:Y:S05]  /*3420*/  BSYNC B1 ;  /* 0x0000000000017941 */ /* 0x000fea0003800000 */
.L_x_76:
        /* <DEDUP_REMOVED lines=9> */
.L_x_79:
[----:B------:R-:W-:Y:S05]  /*34c0*/  BSYNC B1 ;  /* 0x0000000000017941 */ /* 0x000fea0003800000 */
.L_x_78:
        /* <DEDUP_REMOVED lines=9> */
.L_x_81:
[----:B------:R-:W-:Y:S05]  /*3560*/  BSYNC B1 ;  /* 0x0000000000017941 */ /* 0x000fea0003800000 */
.L_x_80:
        /* <DEDUP_REMOVED lines=10> */
.L_x_83:
[----:B------:R-:W-:Y:S05]  /*3610*/  BSYNC B1 ;  /* 0x0000000000017941 */ /* 0x000fea0003800000 */
.L_x_82:
        /* <DEDUP_REMOVED lines=10> */
.L_x_85:
[----:B------:R-:W-:Y:S05]  /*36c0*/  BSYNC B1 ;  /* 0x0000000000017941 */ /* 0x000fea0003800000 */
.L_x_84:
        /* <DEDUP_REMOVED lines=9> */
.L_x_87:
[----:B------:R-:W-:Y:S05]  /*3760*/  BSYNC B1 ;  /* 0x0000000000017941 */ /* 0x000fea0003800000 */
.L_x_86:
        /* <DEDUP_REMOVED lines=9> */
.L_x_89:
[----:B------:R-:W-:Y:S05]  /*3800*/  BSYNC B1 ;  /* 0x0000000000017941 */ /* 0x000fea0003800000 */
.L_x_88:
        /* <DEDUP_REMOVED lines=10> */
.L_x_91:
[----:B------:R-:W-:Y:S05]  /*38b0*/  BSYNC B1 ;  /* 0x0000000000017941 */ /* 0x000fea0003800000 */
.L_x_90:
[----:B0----5:R-:W-:Y:S01]  /*38c0*/  IMAD.U32 R2, R19, 0x10000, RZ ;  /* 0x0001000013027824 */ /* 0x021fe200078e00ff */
[----:B------:R-:W-:Y:S01]  /*38d0*/  ISETP.GT.AND P0, PT, R3, 0x39, PT ;  /* 0x000000390300780c */ /* 0x000fe20003f04270 */
[----:B------:R-:W-:Y:S01]  /*38e0*/  @P2 IMAD.MOV.U32 R3, RZ, RZ, R7 ;  /* 0x000000ffff032224 */ /* 0x000fe200078e0007 */
[----:B------:R-:W-:Y:S01]  /*38f0*/  BSSY B1, `(.L_x_92) ;  /* 0x0000009000017945 */ /* 0x000fe20003800000 */
[----:B------:R-:W-:Y:S01]  /*3900*/  FMUL R13, R2, R59 ;  /* 0x0000003b020d7220 */ /* 0x000fe20000400000 */
[----:B------:R-:W-:Y:S01]  /*3910*/  @P2 IMAD.MOV.U32 R2, RZ, RZ, R6 ;  /* 0x000000ffff022224 */ /* 0x000fe200078e0006 */
[----:B------:R-:W-:Y:S02]  /*3920*/  ISETP.GT.AND P3, PT, R0, RZ, P0 ;  /* 0x000000ff0000720c */ /* 0x000fe40000764270 */
[----:B------:R-:W-:-:S05]  /*3930*/  FFMA R13, R52, R58, R13 ;  /* 0x0000003a340d7223 */ /* 0x000fca000000000d */
[----:B------:R-:W-:-:S05]  /*3940*/  F2FP.BF16.F32.PACK_AB R13, RZ, R13 ;  /* 0x0000000dff0d723e */ /* 0x000fca00000010ff */
[----:B------:R0:W-:Y:S01]  /*3950*/  @P2 STG.E.U16 desc[UR36][R2.64+0x70], R13 ;  /* 0x0000700d02002986 */ /* 0x0001e2000c101524 */
[----:B------:R-:W-:Y:S05]  /*3960*/  @!P3 BRA `(.L_x_93) ;  /* 0x000000000004b947 */ /* 0x000fea0003800000 */
[----:B------:R0:W5:Y:S02]  /*3970*/  LDG.E.LTC128B.U16 R19, desc[UR36][R4.64+0x72] ;  /* 0x0000722404137981 */ /* 0x000164000c1e1520 */
.L_x_93:
[----:B------:R-:W-:Y:S05]  /*3980*/  BSYNC B1 ;  /* 0x0000000000017941 */ /* 0x000fea0003800000 */
.L_x_92:
        /* <DEDUP_REMOVED lines=9> */
.L_x_95:
[----:B------:R-:W-:Y:S05]  /*3a20*/  BSYNC B1 ;  /* 0x0000000000017941 */ /* 0x000fea0003800000 */
.L_x_94:
[----:B0----5:R-:W-:Y:S01]  /*3a30*/  IMAD.U32 R2, R19, 0x10000, RZ ;  /* 0x0001000013027824 */ /* 0x021fe200078e00ff */
[----:B------:R-:W-:Y:S01]  /*3a40*/  ISETP.GT.AND P0, PT, R0, 0x8, P0 ;  /* 0x000000080000780c */ /* 0x000fe20000704270 */
[----:B------:R-:W-:Y:S02]  /*3a50*/  BSSY B1, `(.L_x_96) ;  /* 0x000000a000017945 */ /* 0x000fe40003800000 */
[----:B------:R-:W-:Y:S01]  /*3a60*/  FMUL R3, R2, R59 ;  /* 0x0000003b02037220 */ /* 0x000fe20000400000 */
[----:B------:R-:W-:-:S03]  /*3a70*/  @P1 IMAD.MOV.U32 R2, RZ, RZ, R10 ;  /* 0x000000ffff021224 */ /* 0x000fc600078e000a */
[----:B------:R-:W-:-:S05]  /*3a80*/  FFMA R3, R54, R58, R3 ;  /* 0x0000003a36037223 */ /* 0x000fca0000000003 */
[----:B------:R-:W-:-:S04]  /*3a90*/  F2FP.BF16.F32.PACK_AB R3, RZ, R3 ;  /* 0x00000003ff03723e */ /* 0x000fc800000010ff */
[----:B----4-:R-:W-:Y:S01]  /*3aa0*/  PRMT R4, R3, 0x7610, R4 ;  /* 0x0000761003047816 */ /* 0x010fe20000000004 */
[----:B------:R-:W-:-:S05]  /*3ab0*/  @P1 IMAD.MOV.U32 R3, RZ, RZ, R11 ;  /* 0x000000ffff031224 */ /* 0x000fca00078e000b */
[----:B------:R0:W-:Y:S01]  /*3ac0*/  @P1 STG.E.U16 desc[UR36][R2.64+0x70], R4 ;  /* 0x0000700402001986 */ /* 0x0001e2000c101524 */
[----:B------:R-:W-:Y:S05]  /*3ad0*/  @!P0 BRA `(.L_x_97) ;  /* 0x0000000000048947 */ /* 0x000fea0003800000 */
[----:B------:R4:W5:Y:S02]  /*3ae0*/  LDG.E.LTC128B.U16 R19, desc[UR36][R8.64+0x72] ;  /* 0x0000722408137981 */ /* 0x000964000c1e1520 */
.L_x_97:
[----:B------:R-:W-:Y:S05]  /*3af0*/  BSYNC B1 ;  /* 0x0000000000017941 */ /* 0x000fea0003800000 */
.L_x_96:
[----:B------:R-:W-:Y:S05]  /*3b00*/  @!P0 BRA `(.L_x_98) ;  /* 0x0000000800a88947 */ /* 0x000fea0003800000 */
[----:B-----5:R-:W-:-:S04]  /*3b10*/  IMAD.U32 R0, R19, 0x10000, RZ ;  /* 0x0001000013007824 */ /* 0x020fc800078e00ff */
[----:B------:R-:W-:-:S04]  /*3b20*/  FMUL R0, R0, R59 ;  /* 0x0000003b00007220 */ /* 0x000fc80000400000 */
[----:B------:R-:W-:-:S05]  /*3b30*/  FFMA R0, R55, R58, R0 ;  /* 0x0000003a37007223 */ /* 0x000fca0000000000 */
[----:B------:R-:W-:-:S05]  /*3b40*/  F2FP.BF16.F32.PACK_AB R0, RZ, R0 ;  /* 0x00000000ff00723e */ /* 0x000fca00000010ff */
[----:B------:R0:W-:Y:S01]  /*3b50*/  STG.E.U16 desc[UR36][R10.64+0x72], R0 ;  /* 0x000072000a007986 */ /* 0x0001e2000c101524 */
[----:B------:R-:W-:Y:S05]  /*3b60*/  BRA `(.L_x_98) ;  /* 0x0000000800907947 */ /* 0x000fea0003800000 */
.L_x_37:
[----:B------:R-:W-:Y:S01]  /*3b70*/  ISETP.GT.AND P0, PT, R3, 0x1, PT ;  /* 0x000000010300780c */ /* 0x000fe20003f04270 */
[----:B------:R-:W-:Y:S01]  /*3b80*/  ULDC.64 UR4, c[0x0][0x5c0] ;  /* 0x0001700000047ab9 */ /* 0x000fe20000000a00 */
[-C--:B------:R-:W-:Y:S01]  /*3b90*/  FMUL R24, R24, R58.reuse ;  /* 0x0000003a18187220 */ /* 0x080fe20000400000 */
[-C--:B------:R-:W-:Y:S01]  /*3ba0*/  FMUL R25, R25, R58.reuse ;  /* 0x0000003a19197220 */ /* 0x080fe20000400000 */
[----:B------:R-:W-:Y:S01]  /*3bb0*/  ISETP.GT.AND P3, PT, R0, RZ, P0 ;  /* 0x000000ff0000720c */ /* 0x000fe20000764270 */
[-C--:B------:R-:W-:Y:S01]  /*3bc0*/  FMUL R26, R26, R58.reuse ;  /* 0x0000003a1a1a7220 */ /* 0x080fe20000400000 */
[----:B------:R-:W-:Y:S01]  /*3bd0*/  LEA R4, P4, R70, UR4, 0x1 ;  /* 0x0000000446047c11 */ /* 0x000fe2000f8808ff */
[----:B------:R-:W-:Y:S01]  /*3be0*/  FMUL R27, R27, R58 ;  /* 0x0000003a1b1b7220 */ /* 0x000fe20000400000 */
[----:B------:R-:W-:Y:S01]  /*3bf0*/  F2FP.BF16.F32.PACK_AB R24, RZ, R24 ;  /* 0x00000018ff18723e */ /* 0x000fe200000010ff */
[-C--:B------:R-:W-:Y:S01]  /*3c00*/  FMUL R28, R28, R58.reuse ;  /* 0x0000003a1c1c7220 */ /* 0x080fe20000400000 */
[----:B------:R-:W-:Y:S01]  /*3c10*/  LEA.HI.X R5, R70, UR5, R7, 0x1, P4 ;  /* 0x0000000546057c11 */ /* 0x000fe2000a0f0c07 */
[-C--:B------:R-:W-:Y:S01]  /*3c20*/  FMUL R29, R29, R58.reuse ;  /* 0x0000003a1d1d7220 */ /* 0x080fe20000400000 */
[----:B------:R-:W-:Y:S01]  /*3c30*/  F2FP.BF16.F32.PACK_AB R25, RZ, R25 ;  /* 0x00000019ff19723e */ /* 0x000fe200000010ff */
[-C--:B------:R-:W-:Y:S01]  /*3c40*/  FMUL R30, R30, R58.reuse ;  /* 0x0000003a1e1e7220 */ /* 0x080fe20000400000 */
[----:B------:R-:W-:Y:S01]  /*3c50*/  SHF.L.U64.HI R77, R76, 0x4, R77 ;  /* 0x000000044c4d7819 */ /* 0x000fe2000001024d */
[----:B------:R-:W-:Y:S01]  /*3c60*/  @P1 STG.E.U16 desc[UR36][R4.64], R24 ;  /* 0x0000001804001986 */ /* 0x000fe2000c101524 */
[----:B------:R-:W-:Y:S01]  /*3c70*/  ISETP.GT.AND P1, PT, R3, 0x8, PT ;  /* 0x000000080300780c */ /* 0x000fe20003f24270 */
[----:B------:R-:W-:Y:S01]  /*3c80*/  FMUL R31, R31, R58 ;  /* 0x0000003a1f1f7220 */ /* 0x000fe20000400000 */
[----:B------:R-:W-:Y:S01]  /*3c90*/  ISETP.GT.AND P4, PT, R0, 0x8, P0 ;  /* 0x000000080000780c */ /* 0x000fe20000784270 */
[----:B------:R-:W-:Y:S01]  /*3ca0*/  @P3 STG.E.U16 desc[UR36][R4.64+0x2], R25 ;  /* 0x0000021904003986 */ /* 0x000fe2000c101524 */
[----:B------:R-:W-:Y:S01]  /*3cb0*/  LEA R6, P3, R76, R4, 0x4 ;  /* 0x000000044c067211 */ /* 0x000fe200078620ff */
[-C--:B------:R-:W-:Y:S01]  /*3cc0*/  FMUL R32, R32, R58.reuse ;  /* 0x0000003a20207220 */ /* 0x080fe20000400000 */
[C---:B------:R-:W-:Y:S01]  /*3cd0*/  ISETP.GT.AND P2, PT, R0.reuse, 0x8, P2 ;  /* 0x000000080000780c */ /* 0x040fe20001744270 */
[-C--:B------:R-:W-:Y:S01]  /*3ce0*/  FMUL R33, R33, R58.reuse ;  /* 0x0000003a21217220 */ /* 0x080fe20000400000 */
[----:B------:R-:W-:Y:S01]  /*3cf0*/  ISETP.GT.AND P0, PT, R3, 0x9, PT ;  /* 0x000000090300780c */ /* 0x000fe20003f04270 */
[----:B------:R-:W-:Y:S01]  /*3d00*/  IMAD.X R7, R77, 0x1, R5, P3 ;  /* 0x000000014d077824 */ /* 0x000fe200018e0605 */
[----:B------:R-:W-:Y:S01]  /*3d10*/  ISETP.GT.AND P5, PT, R0, RZ, P1 ;  /* 0x000000ff0000720c */ /* 0x000fe20000fa4270 */
[-C--:B------:R-:W-:Y:S01]  /*3d20*/  FMUL R34, R34, R58.reuse ;  /* 0x0000003a22227220 */ /* 0x080fe20000400000 */
[----:B------:R-:W-:Y:S01]  /*3d30*/  ISETP.GT.AND P3, PT, R0, RZ, P0 ;  /* 0x000000ff0000720c */ /* 0x000fe20000764270 */
[----:B------:R-:W-:Y:S01]  /*3d40*/  FMUL R35, R35, R58 ;  /* 0x0000003a23237220 */ /* 0x000fe20000400000 */
[----:B------:R-:W-:Y:S01]  /*3d50*/  F2FP.BF16.F32.PACK_AB R26, RZ, R26 ;  /* 0x0000001aff1a723e */ /* 0x000fe200000010ff */
[-C--:B------:R-:W-:Y:S01]  /*3d60*/  FMUL R36, R36, R58.reuse ;  /* 0x0000003a24247220 */ /* 0x080fe20000400000 */
[----:B------:R-:W-:Y:S01]  /*3d70*/  F2FP.BF16.F32.PACK_AB R27, RZ, R27 ;  /* 0x0000001bff1b723e */ /* 0x000fe200000010ff */
[----:B------:R-:W-:Y:S01]  /*3d80*/  FMUL R37, R37, R58 ;  /* 0x0000003a25257220 */ /* 0x000fe20000400000 */
[----:B------:R-:W-:Y:S01]  /*3d90*/  F2FP.BF16.F32.PACK_AB R28, RZ, R28 ;  /* 0x0000001cff1c723e */ /* 0x000fe200000010ff */
[----:B------:R-:W-:Y:S01]  /*3da0*/  @P2 STG.E.U16 desc[UR36][R6.64], R26 ;  /* 0x0000001a06002986 */ /* 0x000fe2000c101524 */
[----:B------:R-:W-:Y:S01]  /*3db0*/  F2FP.BF16.F32.PACK_AB R29, RZ, R29 ;  /* 0x0000001dff1d723e */ /* 0x000fe200000010ff */
[-C--:B------:R-:W-:Y:S01]  /*3dc0*/  FMUL R38, R38, R58.reuse ;  /* 0x0000003a26267220 */ /* 0x080fe20000400000 */
[C---:B------:R-:W-:Y:S01]  /*3dd0*/  ISETP.GT.AND P2, PT, R0.reuse, 0x8, P1 ;  /* 0x000000080000780c */ /* 0x040fe20000f44270 */
[----:B------:R-:W-:Y:S01]  /*3de0*/  @P4 STG.E.U16 desc[UR36][R6.64+0x2], R27 ;  /* 0x0000021b06004986 */ /* 0x000fe2000c101524 */
[----:B------:R-:W-:Y:S01]  /*3df0*/  ISETP.GT.AND P1, PT, R3, 0x10, PT ;  /* 0x000000100300780c */ /* 0x000fe20003f24270 */
[----:B------:R-:W-:Y:S01]  /*3e00*/  FMUL R39, R39, R58 ;  /* 0x0000003a27277220 */ /* 0x000fe20000400000 */
[----:B------:R-:W-:Y:S01]  /*3e10*/  F2FP.BF16.F32.PACK_AB R30, RZ, R30 ;  /* 0x0000001eff1e723e */ /* 0x000fe200000010ff */
[----:B------:R-:W-:Y:S01]  /*3e20*/  @P5 STG.E.U16 desc[UR36][R4.64+0x10], R28 ;  /* 0x0000101c04005986 */ /* 0x000fe2000c101524 */
[----:B------:R-:W-:Y:S01]  /*3e30*/  ISETP.GT.AND P4, PT, R0, RZ, P1 ;  /* 0x000000ff0000720c */ /* 0x000fe20000f84270 */
[-C--:B------:R-:W-:Y:S01]  /*3e40*/  FMUL R40, R40, R58.reuse ;  /* 0x0000003a28287220 */ /* 0x080fe20000400000 */
[----:B------:R-:W-:Y:S01]  /*3e50*/  F2FP.BF16.F32.PACK_AB R31, RZ, R31 ;  /* 0x0000001fff1f723e */ /* 0x000fe200000010ff */
[----:B------:R-:W-:Y:S01]  /*3e60*/  @P3 STG.E.U16 desc[UR36][R4.64+0x12], R29 ;  /* 0x0000121d04003986 */ /* 0x000fe2000c101524 */
[----:B------:R-:W-:Y:S01]  /*3e70*/  ISETP.GT.AND P3, PT, R0, 0x8, P0 ;  /* 0x000000080000780c */ /* 0x000fe20000764270 */
[----:B------:R-:W-:Y:S01]  /*3e80*/  FMUL R41, R41, R58 ;  /* 0x0000003a29297220 */ /* 0x000fe20000400000 */
[----:B------:R-:W-:Y:S01]  /*3e90*/  ISETP.GT.AND P0, PT, R3, 0x11, PT ;  /* 0x000000110300780c */ /* 0x000fe20003f04270 */
[----:B------:R-:W-:Y:S01]  /*3ea0*/  @P2 STG.E.U16 desc[UR36][R6.64+0x10], R30 ;  /* 0x0000101e06002986 */ /* 0x000fe2000c101524 */
[----:B------:R-:W-:Y:S01]  /*3eb0*/  F2FP.BF16.F32.PACK_AB R32, RZ, R32 ;  /* 0x00000020ff20723e */ /* 0x000fe200000010ff */
[-C--:B------:R-:W-:Y:S01]  /*3ec0*/  FMUL R42, R42, R58.reuse ;  /* 0x0000003a2a2a7220 */ /* 0x080fe20000400000 */
[C---:B------:R-:W-:Y:S01]  /*3ed0*/  ISETP.GT.AND P5, PT, R0.reuse, RZ, P0 ;  /* 0x000000ff0000720c */ /* 0x040fe200007a4270 */
[-C--:B------:R-:W-:Y:S01]  /*3ee0*/  FMUL R43, R43, R58.reuse ;  /* 0x0000003a2b2b7220 */ /* 0x080fe20000400000 */
[----:B------:R-:W-:Y:S01]  /*3ef0*/  ISETP.GT.AND P2, PT, R0, 0x8, P1 ;  /* 0x000000080000780c */ /* 0x000fe20000f44270 */
[-C--:B------:R-:W-:Y:S01]  /*3f00*/  FMUL R44, R44, R58.reuse ;  /* 0x0000003a2c2c7220 */ /* 0x080fe20000400000 */
[----:B------:R-:W-:Y:S01]  /*3f10*/  ISETP.GT.AND P1, PT, R3, 0x18, PT ;  /* 0x000000180300780c */ /* 0x000fe20003f24270 */
[-C--:B------:R-:W-:Y:S01]  /*3f20*/  FMUL R45, R45, R58.reuse ;  /* 0x0000003a2d2d7220 */ /* 0x080fe20000400000 */
[----:B------:R-:W-:Y:S01]  /*3f30*/  F2FP.BF16.F32.PACK_AB R33, RZ, R33 ;  /* 0x00000021ff21723e */ /* 0x000fe200000010ff */
[----:B------:R-:W-:Y:S01]  /*3f40*/  @P3 STG.E.U16 desc[UR36][R6.64+0x12], R31 ;  /* 0x0000121f06003986 */ /* 0x000fe2000c101524 */
[----:B------:R-:W-:Y:S01]  /*3f50*/  ISETP.GT.AND P3, PT, R0, 0x8, P0 ;  /* 0x000000080000780c */ /* 0x000fe20000764270 */
[-C--:B------:R-:W-:Y:S01]  /*3f60*/  FMUL R46, R46, R58.reuse ;  /* 0x0000003a2e2e7220 */ /* 0x080fe20000400000 */
[----:B------:R-:W-:Y:S01]  /*3f70*/  ISETP.GT.AND P0, PT, R3, 0x19, PT ;  /* 0x000000190300780c */ /* 0x000fe20003f04270 */
[----:B------:R-:W-:Y:S01]  /*3f80*/  @P4 STG.E.U16 desc[UR36][R4.64+0x20], R32 ;  /* 0x0000202004004986 */ /* 0x000fe2000c101524 */
[C---:B------:R-:W-:Y:S01]  /*3f90*/  ISETP.GT.AND P4, PT, R0.reuse, RZ, P1 ;  /* 0x000000ff0000720c */ /* 0x040fe20000f84270 */
[----:B------:R-:W-:Y:S01]  /*3fa0*/  FMUL R47, R47, R58 ;  /* 0x0000003a2f2f7220 */ /* 0x000fe20000400000 */
[----:B------:R-:W-:Y:S01]  /*3fb0*/  F2FP.BF16.F32.PACK_AB R34, RZ, R34 ;  /* 0x00000022ff22723e */ /* 0x000fe200000010ff */
[----:B------:R-:W-:Y:S01]  /*3fc0*/  @P5 STG.E.U16 desc[UR36][R4.64+0x22], R33 ;  /* 0x0000222104005986 */ /* 0x000fe2000c101524 */
[----:B------:R-:W-:Y:S01]  /*3fd0*/  ISETP.GT.AND P5, PT, R0, RZ, P0 ;  /* 0x000000ff0000720c */ /* 0x000fe200007a4270 */
[----:B------:R-:W-:Y:S01]  /*3fe0*/  FMUL R48, R48, R58 ;  /* 0x0000003a30307220 */ /* 0x000fe20000400000 */
[----:B------:R-:W-:Y:S01]  /*3ff0*/  F2FP.BF16.F32.PACK_AB R35, RZ, R35 ;  /* 0x00000023ff23723e */ /* 0x000fe200000010ff */
[----:B------:R-:W-:Y:S01]  /*4000*/  @P2 STG.E.U16 desc[UR36][R6.64+0x20], R34 ;  /* 0x0000202206002986 */ /* 0x000fe2000c101524 */
[----:B------:R-:W-:Y:S01]  /*4010*/  F2FP.BF16.F32.PACK_AB R36, RZ, R36 ;  /* 0x00000024ff24723e */ /* 0x000fe200000010ff */
[-C--:B------:R-:W-:Y:S01]  /*4020*/  FMUL R49, R49, R58.reuse ;  /* 0x0000003a31317220 */ /* 0x080fe20000400000 */
[----:B------:R-:W-:Y:S01]  /*4030*/  ISETP.GT.AND P2, PT, R0, 0x8, P1 ;  /* 0x000000080000780c */ /* 0x000fe20000f44270 */
[----:B------:R-:W-:Y:S01]  /*4040*/  @P3 STG.E.U16 desc[UR36][R6.64+0x22], R35 ;  /* 0x0000222306003986 */ /* 0x000fe2000c101524 */
[----:B------:R-:W-:Y:S01]  /*4050*/  ISETP.GT.AND P1, PT, R3, 0x20, PT ;  /* 0x000000200300780c */ /* 0x000fe20003f24270 */
[-C--:B------:R-:W-:Y:S01]  /*4060*/  FMUL R50, R50, R58.reuse ;  /* 0x0000003a32327220 */ /* 0x080fe20000400000 */
[----:B------:R-:W-:Y:S01]  /*4070*/  F2FP.BF16.F32.PACK_AB R37, RZ, R37 ;  /* 0x00000025ff25723e */ /* 0x000fe200000010ff */
[----:B------:R-:W-:Y:S01]  /*4080*/  @P4 STG.E.U16 desc[UR36][R4.64+0x30], R36 ;  /* 0x0000302404004986 */ /* 0x000fe2000c101524 */
[C---:B------:R-:W-:Y:S01]  /*4090*/  ISETP.GT.AND P3, PT, R0.reuse, 0x8, P0 ;  /* 0x000000080000780c */ /* 0x040fe20000764270 */
[-C--:B------:R-:W-:Y:S01]  /*40a0*/  FMUL R51, R51, R58.reuse ;  /* 0x0000003a33337220 */ /* 0x080fe20000400000 */
[----:B------:R-:W-:Y:S01]  /*40b0*/  ISETP.GT.AND P0, PT, R3, 0x21, PT ;  /* 0x000000210300780c */ /* 0x000fe20003f04270 */
[----:B------:R-:W-:Y:S01]  /*40c0*/  @P5 STG.E.U16 desc[UR36][R4.64+0x32], R37 ;  /* 0x0000322504005986 */ /* 0x000fe2000c101524 */
        /* <DEDUP_REMOVED lines=10> */
[----:B------:R-:W-:-:S02]  /*4170*/  F2FP.BF16.F32.PACK_AB R41, RZ, R41 ;  /* 0x00000029ff29723e */ /* 0x000fc400000010ff */
[C---:B------:R-:W-:Y:S01]  /*4180*/  ISETP.GT.AND P1, PT, R0.reuse, 0x8, P1 ;  /* 0x000000080000780c */ /* 0x040fe20000f24270 */
[----:B------:R-:W-:Y:S01]  /*4190*/  @P3 STG.E.U16 desc[UR36][R6.64+0x32], R39 ;  /* 0x0000322706003986 */ /* 0x000fe2000c101524 */
[C---:B------:R-:W-:Y:S02]  /*41a0*/  ISETP.GT.AND P2, PT, R0.reuse, 0x8, P0 ;  /* 0x000000080000780c */ /* 0x040fe40000744270 */
[C---:B------:R-:W-:Y:S01]  /*41b0*/  ISETP.GT.AND P0, PT, R3.reuse, 0x29, PT ;  /* 0x000000290300780c */ /* 0x040fe20003f04270 */
[----:B------:R-:W-:Y:S01]  /*41c0*/  @P4 STG.E.U16 desc[UR36][R4.64+0x40], R40 ;  /* 0x0000402804004986 */ /* 0x000fe2000c101524 */
[----:B------:R-:W-:Y:S02]  /*41d0*/  ISETP.GT.AND P4, PT, R3, 0x28, PT ;  /* 0x000000280300780c */ /* 0x000fe40003f84270 */
[----:B------:R-:W-:Y:S01]  /*41e0*/  F2FP.BF16.F32.PACK_AB R42, RZ, R42 ;  /* 0x0000002aff2a723e */ /* 0x000fe200000010ff */
[----:B------:R-:W-:Y:S01]  /*41f0*/  @P5 STG.E.U16 desc[UR36][R4.64+0x42], R41 ;  /* 0x0000422904005986 */ /* 0x000fe2000c101524 */
[----:B------:R-:W-:-:S02]  /*4200*/  ISETP.GT.AND P5, PT, R0, RZ, P4 ;  /* 0x000000ff0000720c */ /* 0x000fc400027a4270 */
[C---:B------:R-:W-:Y:S01]  /*4210*/  ISETP.GT.AND P3, PT, R0.reuse, RZ, P0 ;  /* 0x000000ff0000720c */ /* 0x040fe20000764270 */
[----:B------:R-:W-:Y:S01]  /*4220*/  @P1 STG.E.U16 desc[UR36][R6.64+0x40], R42 ;  /* 0x0000402a06001986 */ /* 0x000fe2000c101524 */
[----:B------:R-:W-:Y:S02]  /*4230*/  F2FP.BF16.F32.PACK_AB R43, RZ, R43 ;  /* 0x0000002bff2b723e */ /* 0x000fe400000010ff */
[----:B------:R-:W-:Y:S02]  /*4240*/  F2FP.BF16.F32.PACK_AB R44, RZ, R44 ;  /* 0x0000002cff2c723e */ /* 0x000fe400000010ff */
[C---:B------:R-:W-:Y:S01]  /*4250*/  ISETP.GT.AND P4, PT, R0.reuse, 0x8, P4 ;  /* 0x000000080000780c */ /* 0x040fe20002784270 */
[----:B------:R-:W-:Y:S01]  /*4260*/  @P2 STG.E.U16 desc[UR36][R6.64+0x42], R43 ;  /* 0x0000422b06002986 */ /* 0x000fe2000c101524 */
[----:B------:R-:W-:Y:S02]  /*4270*/  F2FP.BF16.F32.PACK_AB R45, RZ, R45 ;  /* 0x0000002dff2d723e */ /* 0x000fe400000010ff */
[----:B------:R-:W-:Y:S01]  /*4280*/  ISETP.GT.AND P2, PT, R3, 0x31, PT ;  /* 0x000000310300780c */ /* 0x000fe20003f44270 */
[----:B------:R-:W-:Y:S01]  /*4290*/  @P5 STG.E.U16 desc[UR36][R4.64+0x50], R44 ;  /* 0x0000502c04005986 */ /* 0x000fe2000c101524 */
[----:B------:R-:W-:-:S02]  /*42a0*/  ISETP.GT.AND P5, PT, R0, 0x8, P0 ;  /* 0x000000080000780c */ /* 0x000fc400007a4270 */
[C---:B------:R-:W-:Y:S01]  /*42b0*/  ISETP.GT.AND P1, PT, R3.reuse, 0x38, PT ;  /* 0x000000380300780c */ /* 0x040fe20003f24270 */
[----:B------:R-:W-:Y:S01]  /*42c0*/  @P3 STG.E.U16 desc[UR36][R4.64+0x52], R45 ;  /* 0x0000522d04003986 */ /* 0x000fe2000c101524 */
[C---:B------:R-:W-:Y:S02]  /*42d0*/  ISETP.GT.AND P3, PT, R3.reuse, 0x30, PT ;  /* 0x000000300300780c */ /* 0x040fe40003f64270 */
[----:B------:R-:W-:Y:S01]  /*42e0*/  ISETP.GT.AND P0, PT, R3, 0x39, PT ;  /* 0x000000390300780c */ /* 0x000fe20003f04270 */
[----:B------:R-:W-:Y:S01]  /*42f0*/  @P4 IMAD.MOV.U32 R2, RZ, RZ, R6 ;  /* 0x000000ffff024224 */ /* 0x000fe200078e0006 */
[----:B------:R-:W-:Y:S01]  /*4300*/  F2FP.BF16.F32.PACK_AB R46, RZ, R46 ;  /* 0x0000002eff2e723e */ /* 0x000fe200000010ff */
[----:B------:R-:W-:Y:S01]  /*4310*/  @P4 IMAD.MOV.U32 R3, RZ, RZ, R7 ;  /* 0x000000ffff034224 */ /* 0x000fe200078e0007 */
[----:B------:R-:W-:Y:S02]  /*4320*/  F2FP.BF16.F32.PACK_AB R47, RZ, R47 ;  /* 0x0000002fff2f723e */ /* 0x000fe400000010ff */
[----:B------:R-:W-:-:S02]  /*4330*/  F2FP.BF16.F32.PACK_AB R48, RZ, R48 ;  /* 0x00000030ff30723e */ /* 0x000fc400000010ff */
[----:B------:R1:W-:Y:S01]  /*4340*/  @P4 STG.E.U16 desc[UR36][R2.64+0x50], R46 ;  /* 0x0000502e02004986 */ /* 0x0003e2000c101524 */
[C---:B------:R-:W-:Y:S02]  /*4350*/  ISETP.GT.AND P4, PT, R0.reuse, RZ, P2 ;  /* 0x000000ff0000720c */ /* 0x040fe40001784270 */
[----:B------:R-:W-:Y:S02]  /*4360*/  F2FP.BF16.F32.PACK_AB R49, RZ, R49 ;  /* 0x00000031ff31723e */ /* 0x000fe400000010ff */
[----:B------:R-:W-:Y:S02]  /*4370*/  ISETP.GT.AND P2, PT, R0, 0x8, P2 ;  /* 0x000000080000780c */ /* 0x000fe40001744270 */
[----:B------:R-:W-:Y:S02]  /*4380*/  F2FP.BF16.F32.PACK_AB R50, RZ, R50 ;  /* 0x00000032ff32723e */ /* 0x000fe400000010ff */
[----:B------:R-:W-:Y:S02]  /*4390*/  F2FP.BF16.F32.PACK_AB R51, RZ, R51 ;  /* 0x00000033ff33723e */ /* 0x000fe400000010ff */
[----:B------:R-:W-:Y:S01]  /*43a0*/  F2FP.BF16.F32.PACK_AB R52, RZ, R52 ;  /* 0x00000034ff34723e */ /* 0x000fe200000010ff */
[----:B-1----:R-:W-:Y:S01]  /*43b0*/  @P5 IMAD.MOV.U32 R2, RZ, RZ, R6 ;  /* 0x000000ffff025224 */ /* 0x002fe200078e0006 */
[----:B------:R-:W-:Y:S01]  /*43c0*/  F2FP.BF16.F32.PACK_AB R53, RZ, R53 ;  /* 0x00000035ff35723e */ /* 0x000fe200000010ff */
[----:B------:R-:W-:Y:S01]  /*43d0*/  @P5 IMAD.MOV.U32 R3, RZ, RZ, R7 ;  /* 0x000000ffff035224 */ /* 0x000fe200078e0007 */
[----:B------:R-:W-:-:S02]  /*43e0*/  F2FP.BF16.F32.PACK_AB R54, RZ, R54 ;  /* 0x00000036ff36723e */ /* 0x000fc400000010ff */
[----:B------:R-:W-:Y:S02]  /*43f0*/  F2FP.BF16.F32.PACK_AB R55, RZ, R55 ;  /* 0x00000037ff37723e */ /* 0x000fe400000010ff */
[----:B------:R1:W-:Y:S01]  /*4400*/  @P5 STG.E.U16 desc[UR36][R2.64+0x52], R47 ;  /* 0x0000522f02005986 */ /* 0x0003e2000c101524 */
[C---:B------:R-:W-:Y:S02]  /*4410*/  ISETP.GT.AND P5, PT, R0.reuse, RZ, P3 ;  /* 0x000000ff0000720c */ /* 0x040fe40001fa4270 */
[----:B------:R-:W-:-:S11]  /*4420*/  ISETP.GT.AND P3, PT, R0, 0x8, P3 ;  /* 0x000000080000780c */ /* 0x000fd60001f64270 */
[----:B-1----:R-:W-:Y:S02]  /*4430*/  @P5 IMAD.MOV.U32 R2, RZ, RZ, R4 ;  /* 0x000000ffff025224 */ /* 0x002fe400078e0004 */
[----:B------:R-:W-:-:S05]  /*4440*/  @P5 IMAD.MOV.U32 R3, RZ, RZ, R5 ;  /* 0x000000ffff035224 */ /* 0x000fca00078e0005 */
[----:B------:R1:W-:Y:S01]  /*4450*/  @P5 STG.E.U16 desc[UR36][R2.64+0x60], R48 ;  /* 0x0000603002005986 */ /* 0x0003e2000c101524 */
[C---:B------:R-:W-:Y:S02]  /*4460*/  ISETP.GT.AND P5, PT, R0.reuse, RZ, P0 ;  /* 0x000000ff0000720c */ /* 0x040fe400007a4270 */
[----:B------:R-:W-:Y:S01]  /*4470*/  ISETP.GT.AND P0, PT, R0, 0x8, P0 ;  /* 0x000000080000780c */ /* 0x000fe20000704270 */
[----:B-1----:R-:W-:Y:S02]  /*4480*/  @P4 IMAD.MOV.U32 R2, RZ, RZ, R4 ;  /* 0x000000ffff024224 */ /* 0x002fe400078e0004 */
[----:B------:R-:W-:-:S05]  /*4490*/  @P4 IMAD.MOV.U32 R3, RZ, RZ, R5 ;  /* 0x000000ffff034224 */ /* 0x000fca00078e0005 */
[----:B------:R1:W-:Y:S01]  /*44a0*/  @P4 STG.E.U16 desc[UR36][R2.64+0x62], R49 ;  /* 0x0000623102004986 */ /* 0x0003e2000c101524 */
[C---:B------:R-:W-:Y:S02]  /*44b0*/  ISETP.GT.AND P4, PT, R0.reuse, RZ, P1 ;  /* 0x000000ff0000720c */ /* 0x040fe40000f84270 */
[----:B------:R-:W-:Y:S01]  /*44c0*/  ISETP.GT.AND P1, PT, R0, 0x8, P1 ;  /* 0x000000080000780c */ /* 0x000fe20000f24270 */
[----:B-1----:R-:W-:Y:S02]  /*44d0*/  @P3 IMAD.MOV.U32 R2, RZ, RZ, R6 ;  /* 0x000000ffff023224 */ /* 0x002fe400078e0006 */
[----:B------:R-:W-:-:S05]  /*44e0*/  @P3 IMAD.MOV.U32 R3, RZ, RZ, R7 ;  /* 0x000000ffff033224 */ /* 0x000fca00078e0007 */
[----:B------:R1:W-:Y:S02]  /*44f0*/  @P3 STG.E.U16 desc[UR36][R2.64+0x60], R50 ;  /* 0x0000603202003986 */ /* 0x0003e4000c101524 */
[----:B-1----:R-:W-:Y:S02]  /*4500*/  @P2 IMAD.MOV.U32 R2, RZ, RZ, R6 ;  /* 0x000000ffff022224 */ /* 0x002fe400078e0006 */
[----:B------:R-:W-:-:S05]  /*4510*/  @P2 IMAD.MOV.U32 R3, RZ, RZ, R7 ;  /* 0x000000ffff032224 */ /* 0x000fca00078e0007 */
[----:B------:R1:W-:Y:S02]  /*4520*/  @P2 STG.E.U16 desc[UR36][R2.64+0x62], R51 ;  /* 0x0000623302002986 */ /* 0x0003e4000c101524 */
[----:B-1----:R-:W-:Y:S02]  /*4530*/  @P4 IMAD.MOV.U32 R2, RZ, RZ, R4 ;  /* 0x000000ffff024224 */ /* 0x002fe400078e0004 */
[----:B------:R-:W-:-:S05]  /*4540*/  @P4 IMAD.MOV.U32 R3, RZ, RZ, R5 ;  /* 0x000000ffff034224 */ /* 0x000fca00078e0005 */
[----:B------:R1:W-:Y:S04]  /*4550*/  @P4 STG.E.U16 desc[UR36][R2.64+0x70], R52 ;  /* 0x0000703402004986 */ /* 0x0003e8000c101524 */
[----:B------:R2:W-:Y:S01]  /*4560*/  @P5 STG.E.U16 desc[UR36][R4.64+0x72], R53 ;  /* 0x0000723504005986 */ /* 0x0005e2000c101524 */
[----:B-1----:R-:W-:Y:S02]  /*4570*/  @P1 IMAD.MOV.U32 R2, RZ, RZ, R6 ;  /* 0x000000ffff021224 */ /* 0x002fe400078e0006 */
[----:B------:R-:W-:-:S05]  /*4580*/  @P1 IMAD.MOV.U32 R3, RZ, RZ, R7 ;  /* 0x000000ffff031224 */ /* 0x000fca00078e0007 */
[----:B------:R2:W-:Y:S04]  /*4590*/  @P1 STG.E.U16 desc[UR36][R2.64+0x70], R54 ;  /* 0x0000703602001986 */ /* 0x0005e8000c101524 */
[----:B------:R2:W-:Y:S02]  /*45a0*/  @P0 STG.E.U16 desc[UR36][R6.64+0x72], R55 ;  /* 0x0000723706000986 */ /* 0x0005e4000c101524 */
.L_x_98:
[----:B------:R-:W-:Y:S05]  /*45b0*/  BSYNC B0 ;  /* 0x0000000000007941 */ /* 0x000fea0003800000 */
.L_x_36:
[----:B0-2---:R-:W2:Y:S01]  /*45c0*/  LDL.64 R2, [R1] ;  /* 0x0000000001027983 */ /* 0x005ea20000100a00 */
[----:B------:R-:W-:Y:S01]  /*45d0*/  ULDC.64 UR4, c[0x0][0x650] ;  /* 0x0001940000047ab9 */ /* 0x000fe20000000a00 */
[----:B------:R0:W-:Y:S01]  /*45e0*/  SYNCS.ARRIVE.TRANS64.A1T0 RZ, [R66+UR47], RZ ;  /* 0x000000ff42ff79a7 */ /* 0x0001e2000810002f */
[----:B------:R-:W-:Y:S01]  /*45f0*/  PRMT R0, RZ, 0x7610, R0 ;  /* 0x00007610ff007816 */ /* 0x000fe20000000000 */
[----:B-----5:R-:W-:Y:S02]  /*4600*/  IMAD.MOV.U32 R19, RZ, RZ, -0x1 ;  /* 0xffffffffff137424 */ /* 0x020fe400078e00ff */
[----:B------:R-:W-:Y:S01]  /*4610*/  IMAD.MOV.U32 R22, RZ, RZ, -0x1 ;  /* 0xffffffffff167424 */ /* 0x000fe200078e00ff */
[----:B--2---:R-:W-:-:S04]  /*4620*/  LEA R18, P0, R2, R18, 0x1 ;  /* 0x0000001202127211 */ /* 0x004fc800078008ff */
[----:B------:R-:W-:Y:S01]  /*4630*/  LEA.HI.X R17, R2, R17, R23, 0x1, P0 ;  /* 0x0000001102117211 */ /* 0x000fe200000f0c17 */
[----:B------:R-:W-:Y:S01]  /*4640*/  IMAD.MOV.U32 R2, RZ, RZ, -0x1 ;  /* 0xffffffffff027424 */ /* 0x000fe200078e00ff */
[----:B------:R-:W-:-:S04]  /*4650*/  ISETP.GE.U32.AND P0, PT, R18, UR4, PT ;  /* 0x0000000412007c0c */ /* 0x000fc8000bf06070 */
[----:B------:R-:W-:-:S13]  /*4660*/  ISETP.GE.U32.AND.EX P0, PT, R17, UR5, PT, P0 ;  /* 0x0000000511007c0c */ /* 0x000fda000bf06100 */
[----:B0-----:R-:W-:Y:S05]  /*4670*/  @P0 BRA `(.L_x_99) ;  /* 0x0000000400700947 */ /* 0x001fea0003800000 */
[----:B-1----:R-:W0:Y:S01]  /*4680*/  S2R R10, SR_CTAID.X ;  /* 0x00000000000a7919 */ /* 0x002e220000002500 */
[----:B---34-:R-:W1:Y:S01]  /*4690*/  LDC.64 R8, c[0x0][0x628] ;  /* 0x00018a00ff087b82 */ /* 0x018e620000000a00 */
[----:B------:R-:W-:Y:S01]  /*46a0*/  ULDC UR4, c[0x0][0x150] ;  /* 0x0000540000047ab9 */ /* 0x000fe20000000800 */
[----:B------:R-:W-:Y:S01]  /*46b0*/  IMAD.MOV.U32 R6, RZ, RZ, R18 ;  /* 0x000000ffff067224 */ /* 0x000fe200078e0012 */
[----:B------:R-:W2:Y:S01]  /*46c0*/  S2R R20, SR_CTAID.Y ;  /* 0x0000000000147919 */ /* 0x000ea20000002600 */
[----:B------:R-:W-:-:S04]  /*46d0*/  IMAD.MOV.U32 R7, RZ, RZ, R17 ;  /* 0x000000ffff077224 */ /* 0x000fc800078e0011 */
[----:B------:R-:W3:Y:S08]  /*46e0*/  LDC R15, c[0x0][0x144] ;  /* 0x00005100ff0f7b82 */ /* 0x000ef00000000800 */
[----:B------:R-:W4:Y:S08]  /*46f0*/  LDC R0, c[0x0][0x630] ;  /* 0x00018c00ff007b82 */ /* 0x000f300000000800 */
[----:B------:R-:W2:Y:S01]  /*4700*/  LDC.64 R12, c[0x0][0x620] ;  /* 0x00018800ff0c7b82 */ /* 0x000ea20000000a00 */
[----:B-1----:R-:W-:-:S04]  /*4710*/  ISETP.NE.U32.AND P0, PT, R8, RZ, PT ;  /* 0x000000ff0800720c */ /* 0x002fc80003f05070 */
[----:B------:R-:W-:Y:S02]  /*4720*/  ISETP.NE.AND.EX P0, PT, R9, RZ, PT, P0 ;  /* 0x000000ff0900720c */ /* 0x000fe40003f05300 */
[----:B0-----:R-:W-:-:S05]  /*4730*/  I2FP.F32.U32 R2, R10 ;  /* 0x0000000a00027245 */ /* 0x001fca0000201000 */
[----:B------:R-:W-:-:S04]  /*4740*/  FMUL R2, R2, UR4 ;  /* 0x0000000402027c20 */ /* 0x000fc80008400000 */
[----:B------:R0:W1:Y:S02]  /*4750*/  F2I.U32.TRUNC.NTZ R14, R2 ;  /* 0x00000002000e7305 */ /* 0x000064000020f000 */
[----:B---34-:R-:W-:Y:S05]  /*4760*/  @!P0 BRA `(.L_x_100) ;  /* 0x0000000000288947 */ /* 0x018fea0003800000 */
[----:B------:R-:W3:Y:S02]  /*4770*/  LDC R3, c[0x0][0x634] ;  /* 0x00018d00ff037b82 */ /* 0x000ee40000000800 */
[----:B---3--:R-:W-:-:S05]  /*4780*/  IADD3 R7, P0, R18, R3, RZ ;  /* 0x0000000312077210 */ /* 0x008fca0007f1e0ff */
[----:B------:R-:W-:-:S04]  /*4790*/  IMAD.X R11, RZ, RZ, R17, P0 ;  /* 0x000000ffff0b7224 */ /* 0x000fc800000e0611 */
[----:B0-----:R-:W-:-:S04]  /*47a0*/  IMAD.WIDE.U32 R2, R11, R8, RZ ;  /* 0x000000080b027225 */ /* 0x001fc800078e00ff */
[----:B------:R-:W-:-:S04]  /*47b0*/  IMAD.WIDE.U32 R4, P0, R7, R9, R2 ;  /* 0x0000000907047225 */ /* 0x000fc80007800002 */
[----:B------:R-:W-:-:S04]  /*47c0*/  IMAD.WIDE.U32 R2, R7, R8, RZ ;  /* 0x0000000807027225 */ /* 0x000fc800078e00ff */
[----:B------:R-:W-:Y:S01]  /*47d0*/  IMAD.X R7, RZ, RZ, RZ, P0 ;  /* 0x000000ffff077224 */ /* 0x000fe200000e06ff */
[----:B------:R-:W-:Y:S01]  /*47e0*/  IADD3 RZ, P0, R3, R4, RZ ;  /* 0x0000000403ff7210 */ /* 0x000fe20007f1e0ff */
[----:B------:R-:W-:-:S04]  /*47f0*/  IMAD.MOV.U32 R6, RZ, RZ, R5 ;  /* 0x000000ffff067224 */ /* 0x000fc800078e0005 */
[----:B------:R-:W-:-:S08]  /*4800*/  IMAD.WIDE.U32.X R6, R11, R9, R6, P0 ;  /* 0x000000090b067225 */ /* 0x000fd000000e0406 */
.L_x_100:
[----:B------:R-:W3:Y:S01]  /*4810*/  LDC.64 R26, c[0x0][0x640] ;  /* 0x00019000ff1a7b82 */ /* 0x000ee20000000a00 */
[-C--:B------:R-:W-:Y:S01]  /*4820*/  SHF.R.U64 R11, R6, R0.reuse, R7 ;  /* 0x00000000060b7219 */ /* 0x080fe20000001207 */
[----:B------:R-:W-:Y:S01]  /*4830*/  IMAD.MOV.U32 R19, RZ, RZ, R17 ;  /* 0x000000ffff137224 */ /* 0x000fe200078e0011 */
[----:B------:R-:W-:Y:S01]  /*4840*/  SHF.R.U32.HI R0, RZ, R0, R7 ;  /* 0x00000000ff007219 */ /* 0x000fe20000011607 */
[----:B-1----:R-:W-:Y:S01]  /*4850*/  IMAD.MOV R14, RZ, RZ, -R14 ;  /* 0x000000ffff0e7224 */ /* 0x002fe200078e0a0e */
[----:B------:R-:W-:Y:S01]  /*4860*/  IADD3 R5, P0, RZ, -R11, RZ ;  /* 0x8000000bff057210 */ /* 0x000fe20007f1e0ff */
[----:B------:R-:W-:Y:S01]  /*4870*/  ULDC UR4, c[0x0][0x154] ;  /* 0x0000550000047ab9 */ /* 0x000fe20000000800 */
[----:B------:R-:W-:Y:S01]  /*4880*/  IMAD.MOV.U32 R7, RZ, RZ, 0x1 ;  /* 0x00000001ff077424 */ /* 0x000fe200078e00ff */
[----:B------:R-:W1:Y:S01]  /*4890*/  LDC R4, c[0x0][0x618] ;  /* 0x00018600ff047b82 */ /* 0x000e620000000800 */
[----:B------:R-:W-:Y:S02]  /*48a0*/  IMAD R22, R15, R14, R10 ;  /* 0x0000000e0f167224 */ /* 0x000fe400078e020a */
[----:B------:R-:W-:-:S04]  /*48b0*/  IMAD.X R3, RZ, RZ, ~R0, P0 ;  /* 0x000000ffff037224 */ /* 0x000fc800000e0e00 */
[-C--:B--2---:R-:W-:Y:S01]  /*48c0*/  IMAD R0, R3, R12.reuse, RZ ;  /* 0x0000000c03007224 */ /* 0x084fe200078e02ff */
[----:B------:R-:W2:Y:S01]  /*48d0*/  LDC R6, c[0x0][0x608] ;  /* 0x00018200ff067b82 */ /* 0x000ea20000000800 */
[----:B0-----:R-:W-:-:S04]  /*48e0*/  IMAD.WIDE.U32 R2, R5, R12, R18 ;  /* 0x0000000c05027225 */ /* 0x001fc800078e0012 */
[----:B------:R-:W-:Y:S01]  /*48f0*/  IMAD R5, R5, R13, R0 ;  /* 0x0000000d05057224 */ /* 0x000fe200078e0200 */
[----:B------:R-:W-:Y:S02]  /*4900*/  I2FP.F32.U32 R0, R20 ;  /* 0x0000001400007245 */ /* 0x000fe40000201000 */
[----:B------:R-:W0:Y:S01]  /*4910*/  LDC R24, c[0x0][0x658] ;  /* 0x00019600ff187b82 */ /* 0x000e220000000800 */
[----:B------:R-:W-:Y:S01]  /*4920*/  IMAD.IADD R3, R3, 0x1, R5 ;  /* 0x0000000103037824 */ /* 0x000fe200078e0205 */
[----:B---3--:R-:W-:Y:S01]  /*4930*/  ISETP.NE.U32.AND P0, PT, R26, RZ, PT ;  /* 0x000000ff1a00720c */ /* 0x008fe20003f05070 */
[----:B------:R-:W-:Y:S01]  /*4940*/  FMUL R0, R0, UR4 ;  /* 0x0000000400007c20 */ /* 0x000fe20008400000 */
[----:B------:R-:W-:Y:S02]  /*4950*/  IMAD.MOV.U32 R5, RZ, RZ, -0x1 ;  /* 0xffffffffff057424 */ /* 0x000fe400078e00ff */
[----:B------:R-:W-:Y:S01]  /*4960*/  ISETP.NE.AND.EX P0, PT, R27, RZ, PT, P0 ;  /* 0x000000ff1b00720c */ /* 0x000fe20003f05300 */
[----:B------:R3:W4:Y:S01]  /*4970*/  F2I.U32.TRUNC.NTZ R12, R0 ;  /* 0x00000000000c7305 */ /* 0x000722000020f000 */
[----:B------:R-:W3:Y:S01]  /*4980*/  LDC R15, c[0x0][0x148] ;  /* 0x00005200ff0f7b82 */ /* 0x000ee20000000800 */
[----:B-1----:R-:W-:-:S02]  /*4990*/  SHF.R.U64 R10, R2, R4, R3 ;  /* 0x00000004020a7219 */ /* 0x002fc40000001203 */
[----:B------:R-:W-:-:S05]  /*49a0*/  SHF.R.U32.HI R3, RZ, R4, R3 ;  /* 0x00000004ff037219 */ /* 0x000fca0000011603 */
[----:B------:R-:W1:Y:S01]  /*49b0*/  LDC R14, c[0x0][0x600] ;  /* 0x00018000ff0e7b82 */ /* 0x000e620000000800 */
[-CC-:B--2---:R-:W-:Y:S02]  /*49c0*/  SHF.R.U64 R8, R10, R6.reuse, R3.reuse ;  /* 0x000000060a087219 */ /* 0x184fe40000001203 */
[----:B------:R-:W-:-:S05]  /*49d0*/  SHF.R.U32.HI R3, RZ, R6, R3 ;  /* 0x00000006ff037219 */ /* 0x000fca0000011603 */
[----:B------:R-:W2:Y:S01]  /*49e0*/  LDC R21, c[0x0][0x648] ;  /* 0x00019200ff157b82 */ /* 0x000ea20000000800 */
[-CC-:B0-----:R-:W-:Y:S02]  /*49f0*/  SHF.R.U64 R13, R8, R24.reuse, R3.reuse ;  /* 0x00000018080d7219 */ /* 0x181fe40000001203 */
[-C--:B------:R-:W-:Y:S02]  /*4a00*/  SHF.L.U32 R5, R5, R24.reuse, RZ ;  /* 0x0000001805057219 */ /* 0x080fe400000006ff */
[-C--:B------:R-:W-:Y:S01]  /*4a10*/  SHF.R.U32.HI R3, RZ, R24.reuse, R3 ;  /* 0x00000018ff037219 */ /* 0x080fe20000011603 */
[----:B------:R-:W-:Y:S01]  /*4a20*/  IMAD.MOV.U32 R2, RZ, RZ, R13 ;  /* 0x000000ffff027224 */ /* 0x000fe200078e000d */
[----:B------:R-:W-:Y:S01]  /*4a30*/  SHF.L.U32 R24, R7, R24, RZ ;  /* 0x0000001807187219 */ /* 0x000fe200000006ff */
[----:B------:R-:W0:Y:S01]  /*4a40*/  LDC R25, c[0x0][0x638] ;  /* 0x00018e00ff197b82 */ /* 0x000e220000000800 */
[----:B------:R-:W-:-:S07]  /*4a50*/  LOP3.LUT R19, RZ, R5, RZ, 0x33, !PT ;  /* 0x00000005ff137212 */ /* 0x000fce00078e33ff */
[----:B------:R-:W0:Y:S01]  /*4a60*/  LDC R28, c[0x0][0x610] ;  /* 0x00018400ff1c7b82 */ /* 0x000e220000000800 */
[----:B----4-:R-:W-:Y:S05]  /*4a70*/  @!P0 BRA `(.L_x_101) ;  /* 0x0000000000288947 */ /* 0x010fea0003800000 */
[----:B---3--:R-:W3:Y:S02]  /*4a80*/  LDC R0, c[0x0][0x64c] ;  /* 0x00019300ff007b82 */ /* 0x008ee40000000800 */
[----:B---3--:R-:W-:-:S05]  /*4a90*/  IADD3 R7, P0, R13, R0, RZ ;  /* 0x000000000d077210 */ /* 0x008fca0007f1e0ff */
        /* <DEDUP_REMOVED lines=8> */
.L_x_101:
[----:B------:R-:W4:Y:S01]  /*4b20*/  LDC R4, c[0x0][0x65c] ;  /* 0x00019700ff047b82 */ /* 0x000f220000000800 */
[----:B--23--:R-:W-:Y:S01]  /*4b30*/  SHF.R.U64 R0, R2, R21, R3 ;  /* 0x0000001502007219 */ /* 0x00cfe20000001203 */
[----:B-1----:R-:W-:Y:S01]  /*4b40*/  VIADD R3, R14, 0xffffffff ;  /* 0xffffffff0e037836 */ /* 0x002fe20000000000 */
[----:B------:R-:W-:Y:S01]  /*4b50*/  LOP3.LUT R19, R8, R19, RZ, 0xc0, !PT ;  /* 0x0000001308137212 */ /* 0x000fe200078ec0ff */
[----:B------:R-:W-:Y:S02]  /*4b60*/  IMAD.MOV R12, RZ, RZ, -R12 ;  /* 0x000000ffff0c7224 */ /* 0x000fe400078e0a0c */
[----:B------:R-:W-:Y:S01]  /*4b70*/  IMAD.MOV R2, RZ, RZ, -R0 ;  /* 0x000000ffff027224 */ /* 0x000fe200078e0a00 */
[----:B------:R-:W-:Y:S01]  /*4b80*/  LOP3.LUT R3, R10, R3, RZ, 0xc0, !PT ;  /* 0x000000030a037212 */ /* 0x000fe200078ec0ff */
[----:B------:R-:W-:Y:S02]  /*4b90*/  IMAD R19, R24, R0, R19 ;  /* 0x0000000018137224 */ /* 0x000fe400078e0213 */
[----:B0-----:R-:W-:-:S04]  /*4ba0*/  IMAD R0, R2, R25, R13 ;  /* 0x0000001902007224 */ /* 0x001fc800078e020d */
[----:B------:R-:W-:Y:S01]  /*4bb0*/  IMAD R2, R0, R14, R3 ;  /* 0x0000000e00027224 */ /* 0x000fe200078e0203 */
[----:B----4-:R-:W-:Y:S01]  /*4bc0*/  ISETP.NE.AND P0, PT, R4, 0x1, PT ;  /* 0x000000010400780c */ /* 0x010fe20003f05270 */
[----:B------:R-:W-:-:S05]  /*4bd0*/  IMAD.MOV.U32 R4, RZ, RZ, 0x1 ;  /* 0x00000001ff047424 */ /* 0x000fca00078e00ff */
[----:B------:R-:W-:-:S07]  /*4be0*/  PRMT R0, R4, 0x7610, R0 ;  /* 0x0000761004007816 */ /* 0x000fce0000000000 */
[----:B------:R-:W-:-:S04]  /*4bf0*/  @P0 IMAD R22, R15, R12, R20 ;  /* 0x0000000c0f160224 */ /* 0x000fc800078e0214 */
[----:B------:R-:W-:-:S05]  /*4c00*/  IMAD R19, R19, R28, R22 ;  /* 0x0000001c13137224 */ /* 0x000fca00078e0216 */
[----:B------:R-:W-:Y:S02]  /*4c10*/  SEL R22, R2, R19, !P0 ;  /* 0x0000001302167207 */ /* 0x000fe40004000000 */
[----:B------:R-:W-:Y:S01]  /*4c20*/  SEL R19, R19, R2, !P0 ;  /* 0x0000000213137207 */ /* 0x000fe20004000000 */
[----:B------:R-:W-:-:S07]  /*4c30*/  IMAD.MOV.U32 R2, RZ, RZ, R11 ;  /* 0x000000ffff027224 */ /* 0x000fce00078e000b */
.L_x_99:
[----:B------:R-:W-:Y:S02]  /*4c40*/  LOP3.LUT P0, RZ, R0, 0xff, RZ, 0xc0, !PT ;  /* 0x000000ff00ff7812 */ /* 0x000fe4000780c0ff */
[----:B------:R-:W-:-:S11]  /*4c50*/  LOP3.LUT R73, R73, 0x1, RZ, 0x3c, !PT ;  /* 0x0000000149497812 */ /* 0x000fd600078e3cff */
[----:B------:R-:W-:Y:S05]  /*4c60*/  @P0 BRA `(.L_x_102) ;  /* 0xffffffc800b00947 */ /* 0x000fea000383ffff */
[----:B------:R-:W-:Y:S05]  /*4c70*/  EXIT ;  /* 0x000000000000794d */ /* 0x000fea0003800000 */
.L_x_17:
[----:B------:R-:W-:-:S08]  /*4c80*/  ISETP.NE.AND P0, PT, R5, RZ, PT ;  /* 0x000000ff0500720c */ /* 0x000fd00003f05270 */
[----:B0-----:R-:W0:-:S00]  /*4c90*/  USETMAXREG.DEALLOC.CTAPOOL 0x28 ;  /* 0x00000028000079c8 */ /* 0x001e0000080e0500 */
[----:B------:R-:W-:Y:S05]  /*4ca0*/  @P0 EXIT ;  /* 0x000000000000094d */ /* 0x000fea0003800000 */
[----:B0-----:R-:W-:Y:S01]  /*4cb0*/  LOP3.LUT P0, RZ, R8, 0xff, RZ, 0xc0, !PT ;  /* 0x000000ff08ff7812 */ /* 0x001fe2000780c0ff */
[----:B------:R-:W-:Y:S02]  /*4cc0*/  IMAD.MOV.U32 R0, RZ, RZ, 0x1 ;  /* 0x00000001ff007424 */ /* 0x000fe400078e00ff */
[----:B------:R-:W-:-:S10]  /*4cd0*/  IMAD.MOV.U32 R8, RZ, RZ, RZ ;  /* 0x000000ffff087224 */ /* 0x000fd400078e00ff */
[----:B------:R-:W-:Y:S05]  /*4ce0*/  @!P0 BRA `(.L_x_103) ;  /* 0x0000000c003c8947 */ /* 0x000fea0003800000 */
[----:B------:R-:W0:Y:S01]  /*4cf0*/  S2R R7, SR_CgaCtaId ;  /* 0x0000000000077919 */ /* 0x000e220000008800 */
[----:B------:R-:W-:Y:S01]  /*4d00*/  LOP3.LUT P0, RZ, R4, 0x1f, RZ, 0xc0, !PT ;  /* 0x0000001f04ff7812 */ /* 0x000fe2000780c0ff */
[----:B------:R-:W-:Y:S01]  /*4d10*/  ULDC UR5, c[0x0][0x658] ;  /* 0x0001960000057ab9 */ /* 0x000fe20000000800 */
[----:B------:R-:W-:Y:S01]  /*4d20*/  UMOV UR6, 0xffffffff ;  /* 0xffffffff00067882 */ /* 0x000fe20000000000 */
[----:B------:R-:W-:Y:S01]  /*4d30*/  BSSY B0, `(.L_x_103) ;  /* 0x00000ca000007945 */ /* 0x000fe20003800000 */
[----:B------:R-:W-:Y:S01]  /*4d40*/  USHF.L.U32 UR6, UR6, UR5, URZ ;  /* 0x0000000506067299 */ /* 0x000fe2000800063f */
[C---:B------:R-:W-:Y:S01]  /*4d50*/  ISETP.NE.AND P2, PT, R3.reuse, RZ, PT ;  /* 0x000000ff0300720c */ /* 0x040fe20003f45270 */
[----:B------:R-:W-:Y:S01]  /*4d60*/  IMAD.MOV.U32 R9, RZ, RZ, 0x1 ;  /* 0x00000001ff097424 */ /* 0x000fe200078e00ff */
[----:B------:R-:W-:Y:S01]  /*4d70*/  ISETP.NE.OR P0, PT, R3, RZ, !P0 ;  /* 0x000000ff0300720c */ /* 0x000fe20004705670 */
[----:B------:R-:W-:Y:S01]  /*4d80*/  IMAD.MOV.U32 R0, RZ, RZ, 0x1 ;  /* 0x00000001ff007424 */ /* 0x000fe200078e00ff */
[----:B------:R-:W-:Y:S01]  /*4d90*/  LOP3.LUT R6, R16, 0x2, RZ, 0xfc, !PT ;  /* 0x0000000210067812 */ /* 0x000fe200078efcff */
[----:B------:R-:W-:Y:S01]  /*4da0*/  IMAD.MOV.U32 R8, RZ, RZ, RZ ;  /* 0x000000ffff087224 */ /* 0x000fe200078e00ff */
[----:B------:R-:W-:Y:S01]  /*4db0*/  ULDC UR4, c[0x0][0x600] ;  /* 0x0001800000047ab9 */ /* 0x000fe20000000800 */
[----:B------:R-:W-:Y:S01]  /*4dc0*/  UMOV UR7, 0x1 ;  /* 0x0000000100077882 */ /* 0x000fe20000000000 */
[----:B------:R-:W-:-:S02]  /*4dd0*/  UIADD3 UR19, UR40, 0x1, URZ ;  /* 0x0000000128137890 */ /* 0x000fc4000fffe03f */
[----:B------:R-:W-:Y:S02]  /*4de0*/  UIADD3 UR15, UR4, -0x1, URZ ;  /* 0xffffffff040f7890 */ /* 0x000fe4000fffe03f */
[----:B------:R-:W-:Y:S02]  /*4df0*/  USHF.L.U32 UR17, UR7, UR5, URZ ;  /* 0x0000000507117299 */ /* 0x000fe4000800063f */
[----:B------:R-:W-:Y:S01]  /*4e00*/  ULOP3.LUT UR16, URZ, UR6, URZ, 0x33, !UPT ;  /* 0x000000063f107292 */ /* 0x000fe2000f8e333f */
[----:B------:R-:W-:Y:S01]  /*4e10*/  ULDC.64 UR20, c[0x0][0x198] ;  /* 0x0000660000147ab9 */ /* 0x000fe20000000a00 */
[C---:B0-----:R-:W-:Y:S02]  /*4e20*/  IMAD.SHL.U32 R10, R7.reuse, 0x20, RZ ;  /* 0x00000020070a7824 */ /* 0x041fe400078e00ff */
[----:B------:R-:W-:-:S03]  /*4e30*/  IMAD.SHL.U32 R7, R7, 0x800, RZ ;  /* 0x0000080007077824 */ /* 0x000fc600078e00ff */
[----:B------:R-:W-:Y:S02]  /*4e40*/  LOP3.LUT R10, R10, 0x20, RZ, 0xc0, !PT ;  /* 0x000000200a0a7812 */ /* 0x000fe400078ec0ff */
[----:B------:R-:W-:-:S07]  /*4e50*/  LOP3.LUT R7, R7, 0x800, RZ, 0xc0, !PT ;  /* 0x0000080007077812 */ /* 0x000fce00078ec0ff */
.L_x_115:
[----:B------:R-:W-:-:S03]  /*4e60*/  UMOV UR4, 0xffffffff ;  /* 0xffffffff00047882 */ /* 0x000fc60000000000 */
[----:B------:R-:W-:Y:S05]  /*4e70*/  BRA.DIV UR4, `(.L_x_104) ;  /* 0x0000001204107947 */ /* 0x000fea000b800000 */
[----:B------:R-:W-:-:S13]  /*4e80*/  ELECT P6, URZ, PT ;  /* 0x00000000003f782f */ /* 0x000fda00038c0000 */
.L_x_129:
[----:B------:R-:W0:Y:S01]  /*4e90*/  LDC R3, c[0x0][0x28c] ;  /* 0x0000a300ff037b82 */ /* 0x000e220000000800 */
[----:B------:R-:W-:Y:S01]  /*4ea0*/  BSSY B1, `(.L_x_105) ;  /* 0x0000039000017945 */ /* 0x000fe20003800000 */
[----:B0-----:R-:W-:-:S13]  /*4eb0*/  ISETP.LT.OR P6, PT, R3, 0x1, !P6 ;  /* 0x000000010300780c */ /* 0x001fda00077c1670 */
[----:B------:R-:W-:Y:S05]  /*4ec0*/  @P6 BRA `(.L_x_106) ;  /* 0x0000000000d86947 */ /* 0x000fea0003800000 */
[----:B------:R-:W-:Y:S02]  /*4ed0*/  IMAD R22, R22, 0x40, R10 ;  /* 0x0000004016167824 */ /* 0x000fe400078e020a */
[----:B------:R-:W-:Y:S02]  /*4ee0*/  IMAD.SHL.U32 R19, R19, 0x40, RZ ;  /* 0x0000004013137824 */ /* 0x000fe400078e00ff */
[----:B------:R-:W-:Y:S02]  /*4ef0*/  IMAD.MOV.U32 R14, RZ, RZ, RZ ;  /* 0x000000ffff0e7224 */ /* 0x000fe400078e00ff */
[----:B------:R-:W-:Y:S02]  /*4f00*/  IMAD.U32 R15, RZ, RZ, UR19 ;  /* 0x00000013ff0f7e24 */ /* 0x000fe4000f8e00ff */
[----:B------:R-:W-:Y:S02]  /*4f10*/  IMAD.MOV.U32 R3, RZ, RZ, R0 ;  /* 0x000000ffff037224 */ /* 0x000fe400078e0000 */
[----:B------:R-:W-:-:S07]  /*4f20*/  IMAD.MOV.U32 R4, RZ, RZ, R8 ;  /* 0x000000ffff047224 */ /* 0x000fce00078e0008 */
.L_x_110:
[----:B------:R-:W0:Y:S01]  /*4f30*/  S2R R12, SR_CgaCtaId ;  /* 0x00000000000c7919 */ /* 0x000e220000008800 */
[----:B------:R-:W-:Y:S01]  /*4f40*/  MOV R5, 0x400 ;  /* 0x0000040000057802 */ /* 0x000fe20000000f00 */
[----:B------:R-:W1:Y:S03]  /*4f50*/  @!P2 LDC R11, c[0x0][0x500] ;  /* 0x00014000ff0bab82 */ /* 0x000e660000000800 */
[----:B0-----:R-:W-:Y:S02]  /*4f60*/  LEA R13, R12, R5, 0x18 ;  /* 0x000000050c0d7211 */ /* 0x001fe400078ec0ff */
[----:B------:R-:W-:-:S03]  /*4f70*/  SHF.L.U32 R5, R3, 0x1f, RZ ;  /* 0x0000001f03057819 */ /* 0x000fc600000006ff */
[----:B------:R-:W-:-:S04]  /*4f80*/  IMAD R12, R4, 0x8, R13 ;  /* 0x00000008040c7824 */ /* 0x000fc800078e020d */
[----:B------:R-:W0:Y:S02]  /*4f90*/  SYNCS.PHASECHK.TRANS64.TRYWAIT P1, [R12+URZ+0x28], R5 ;  /* 0x000028050c0075a7 */ /* 0x000e24000802017f */
[----:B01----:R-:W-:Y:S05]  /*4fa0*/  @!P1 BRA `(.L_x_107) ;  /* 0x0000000c00e49947 */ /* 0x003fea0003800000 */
.L_x_130:
[----:B0-----:R-:W-:Y:S01]  /*4fb0*/  PRMT R5, R6, 0x9910, RZ ;  /* 0x0000991006057816 */ /* 0x001fe200000000ff */
[----:B------:R0:W-:Y:S03]  /*4fc0*/  @!P2 SYNCS.ARRIVE.TRANS64 RZ, [R12+URZ], R11 ;  /* 0x0000000b0cffa9a7 */ /* 0x0001e6000800003f */
[----:B------:R-:W-:-:S13]  /*4fd0*/  ISETP.NE.AND P1, PT, R5, 0x2, PT ;  /* 0x000000020500780c */ /* 0x000fda0003f25270 */
[----:B0-----:R-:W-:Y:S05]  /*4fe0*/  @P1 BRA `(.L_x_108) ;  /* 0x0000000000041947 */ /* 0x001fea0003800000 */
[----:B------:R-:W-:Y:S01]  /*4ff0*/  BPT.TRAP 0x1 ;  /* 0x000000040000795c */ /* 0x000fe20000300000 */
.L_x_108:
[----:B------:R-:W-:Y:S05]  /*5000*/  @P0 BRA `(.L_x_109) ;  /* 0x0000000000040947 */ /* 0x000fea0003800000 */
[----:B------:R-:W-:Y:S01]  /*5010*/  BPT.TRAP 0x1 ;  /* 0x000000040000795c */ /* 0x000fe20000300000 */
.L_x_109:
[----:B------:R-:W-:Y:S01]  /*5020*/  IMAD R5, R4, 0x1000, R7 ;  /* 0x0000100004057824 */ /* 0x000fe200078e0207 */
[----:B------:R-:W-:Y:S01]  /*5030*/  R2UR UR9, R12 ;  /* 0x000000000c0972ca */ /* 0x000fe200000e0000 */
[C-C-:B------:R-:W-:Y:S01]  /*5040*/  IMAD R11, R4.reuse, 0x2000, R13.reuse ;  /* 0x00002000040b7824 */ /* 0x140fe200078e020d */
[----:B------:R-:W-:Y:S01]  /*5050*/  UIADD3 UR4, UP0, UR20, 0xf0, URZ ;  /* 0x000000f014047890 */ /* 0x000fe2000ff1e03f */
[----:B------:R-:W-:Y:S01]  /*5060*/  IMAD R5, R5, 0x2, R13 ;  /* 0x0000000205057824 */ /* 0x000fe200078e020d */
[----:B------:R-:W-:Y:S01]  /*5070*/  R2UR UR11, R19 ;  /* 0x00000000130b72ca */ /* 0x000fe200000e0000 */
[----:B------:R-:W-:Y:S01]  /*5080*/  VIADD R15, R15, 0xffffffff ;  /* 0xffffffff0f0f7836 */ /* 0x000fe20000000000 */
[----:B------:R-:W-:Y:S01]  /*5090*/  R2UR UR5, R11 ;  /* 0x000000000b0572ca */ /* 0x000fe200000e0000 */
[----:B------:R-:W-:Y:S01]  /*50a0*/  UIADD3 UR22, UP1, UR20, 0x1f0, URZ ;  /* 0x000001f014167890 */ /* 0x000fe2000ff3e03f */
[----:B------:R-:W-:Y:S01]  /*50b0*/  R2UR UR8, R5 ;  /* 0x00000000050872ca */ /* 0x000fe200000e0000 */
[----:B------:R-:W-:Y:S01]  /*50c0*/  VIADD R4, R4, 0x1 ;  /* 0x0000000104047836 */ /* 0x000fe20000000000 */
[----:B------:R-:W-:Y:S01]  /*50d0*/  R2UR UR10, R14 ;  /* 0x000000000e0a72ca */ /* 0x000fe200000e0000 */
[----:B------:R-:W-:Y:S01]  /*50e0*/  UIADD3.X UR23, URZ, UR21, URZ, UP1, !UPT ;  /* 0x000000153f177290 */ /* 0x000fe20008ffe43f */
[----:B------:R-:W-:Y:S01]  /*50f0*/  R2UR UR12, R2 ;  /* 0x00000000020c72ca */ /* 0x000fe200000e0000 */
[----:B------:R-:W-:Y:S01]  /*5100*/  UMOV UR6, 0x0 ;  /* 0x0000000000067882 */ /* 0x000fe20000000000 */
[----:B------:R-:W-:Y:S01]  /*5110*/  R2UR UR18, R22 ;  /* 0x00000000161272ca */ /* 0x000fe200000e0000 */
[----:B------:R-:W-:Y:S01]  /*5120*/  UMOV UR7, 0x10000000 ;  /* 0x1000000000077882 */ /* 0x000fe20000000000 */
[----:B------:R-:W-:Y:S01]  /*5130*/  ISETP.GT.AND P3, PT, R15, 0x1, PT ;  /* 0x000000010f00780c */ /* 0x000fe20003f64270 */
[----:B------:R-:W-:Y:S01]  /*5140*/  UMOV UR24, 0x30000 ;  /* 0x0003000000187882 */ /* 0x000fe20000000000 */
[----:B------:R-:W-:Y:S01]  /*5150*/  ISETP.NE.AND P1, PT, R4, 0x5, PT ;  /* 0x000000050400780c */ /* 0x000fe20003f25270 */
[----:B------:R-:W-:Y:S01]  /*5160*/  UIADD3 UR13, UR5, 0x180, URZ ;  /* 0x00000180050d7890 */ /* 0x000fe2000fffe03f */
[----:B------:R-:W-:Y:S01]  /*5170*/  VIADD R14, R14, 0x40 ;  /* 0x000000400e0e7836 */ /* 0x000fe20000000000 */
[----:B------:R-:W-:Y:S01]  /*5180*/  UIADD3.X UR5, URZ, UR21, URZ, UP0, !UPT ;  /* 0x000000153f057290 */ /* 0x000fe200087fe43f */
[----:B------:R-:W-:Y:S01]  /*5190*/  SEL R12, RZ, 0x1, P1 ;  /* 0x00000001ff0c7807 */ /* 0x000fe20000800000 */
[----:B------:R-:W-:Y:S01]  /*51a0*/  UIADD3 UR14, UR8, 0xa180, URZ ;  /* 0x0000a180080e7890 */ /* 0x000fe2000fffe03f */
[----:B------:R-:W-:-:S02]  /*51b0*/  SEL R4, R4, RZ, P1 ;  /* 0x000000ff04047207 */ /* 0x000fc40000800000 */
[----:B------:R-:W-:Y:S01]  /*51c0*/  UMOV UR8, UR13 ;  /* 0x0000000d00087c82 */ /* 0x000fe20008000000 */
[----:B------:R-:W-:-:S03]  /*51d0*/  LOP3.LUT R3, R3, R12, RZ, 0x3c, !PT ;  /* 0x0000000c03037212 */ /* 0x000fc600078e3cff */
[----:B------:R0:W-:Y:S02]  /*51e0*/  UTMALDG.3D [UR8], [UR4], desc[UR6] ;  /* 0x00000608040075b4 */ /* 0x0001e40008011000 */
[----:B0-----:R-:W-:Y:S01]  /*51f0*/  UMOV UR8, UR14 ;  /* 0x0000000e00087c82 */ /* 0x001fe20008000000 */
[----:B------:R-:W-:Y:S02]  /*5200*/  UMOV UR11, UR18 ;  /* 0x00000012000b7c82 */ /* 0x000fe40008000000 */
[----:B------:R0:W-:Y:S02]  /*5210*/  UTMALDG.3D.MULTICAST [UR8], [UR22], UR24, desc[UR6] ;  /* 0x00000608160073b4 */ /* 0x0001e40008011818 */
[----:B0-----:R-:W-:Y:S05]  /*5220*/  @P3 BRA `(.L_x_110) ;  /* 0xfffffffc00403947 */ /* 0x001fea000383ffff */
.L_x_106:
[----:B------:R-:W-:Y:S05]  /*5230*/  BSYNC B1 ;  /* 0x0000000000017941 */ /* 0x000fea0003800000 */
.L_x_105:
[----:B------:R-:W2:Y:S01]  /*5240*/  LDL.64 R12, [R1] ;  /* 0x00000000010c7983 */ /* 0x000ea20000100a00 */
[----:B------:R-:W-:Y:S01]  /*5250*/  LOP3.LUT P4, RZ, R9, 0xff, RZ, 0xc0, !PT ;  /* 0x000000ff09ff7812 */ /* 0x000fe2000788c0ff */
[----:B------:R-:W-:Y:S01]  /*5260*/  VIADD R8, R8, UR40 ;  /* 0x0000002808087c36 */ /* 0x000fe20008000000 */
[----:B------:R-:W-:Y:S01]  /*5270*/  ULDC.64 UR4, c[0x0][0x650] ;  /* 0x0001940000047ab9 */ /* 0x000fe20000000a00 */
[----:B------:R-:W-:Y:S01]  /*5280*/  IMAD.U32 R5, RZ, RZ, UR40 ;  /* 0x00000028ff057e24 */ /* 0x000fe2000f8e00ff */
[----:B------:R-:W-:Y:S01]  /*5290*/  UISETP.GE.U32.AND UP0, UPT, UR40, 0x5, UPT ;  /* 0x000000052800788c */ /* 0x000fe2000bf06070 */
[----:B------:R-:W-:Y:S01]  /*52a0*/  BSSY B1, `(.L_x_111) ;  /* 0x0000070000017945 */ /* 0x000fe20003800000 */
[----:B------:R-:W-:Y:S01]  /*52b0*/  ISETP.GT.U32.AND P1, PT, R8, 0x4, PT ;  /* 0x000000040800780c */ /* 0x000fe20003f24070 */
[----:B------:R-:W-:Y:S01]  /*52c0*/  IMAD.MOV.U32 R19, RZ, RZ, -0x1 ;  /* 0xffffffffff137424 */ /* 0x000fe200078e00ff */
[----:B------:R-:W-:Y:S01]  /*52d0*/  PRMT R9, RZ, 0x7610, R9 ;  /* 0x00007610ff097816 */ /* 0x000fe20000000009 */
[----:B------:R-:W-:Y:S01]  /*52e0*/  IMAD.MOV.U32 R22, RZ, RZ, -0x1 ;  /* 0xffffffffff167424 */ /* 0x000fe200078e00ff */
[----:B------:R-:W-:-:S02]  /*52f0*/  ISETP.LT.U32.AND P1, PT, R5, 0x5, P1 ;  /* 0x000000050500780c */ /* 0x000fc40000f21070 */
[----:B------:R-:W-:Y:S01]  /*5300*/  PLOP3.LUT P3, PT, PT, PT, UP0, 0x80, 0x0 ;  /* 0x000000000000781c */ /* 0x000fe20003f6f008 */
[----:B------:R-:W0:Y:S01]  /*5310*/  @P4 S2R R3, SR_CgaCtaId ;  /* 0x0000000000034919 */ /* 0x000e220000008800 */
[----:B------:R-:W-:-:S04]  /*5320*/  @P4 MOV R2, 0x400 ;  /* 0x0000040000024802 */ /* 0x000fc80000000f00 */
[----:B0-----:R-:W-:Y:S01]  /*5330*/  @P4 LEA R4, R3, R2, 0x18 ;  /* 0x0000000203044211 */ /* 0x001fe200078ec0ff */
[----:B------:R-:W-:-:S03]  /*5340*/  IMAD.WIDE.U32 R2, R8, -0x33333333, RZ ;  /* 0xcccccccd08027825 */ /* 0x000fc600078e00ff */
[----:B------:R0:W-:Y:S01]  /*5350*/  @P4 SYNCS.ARRIVE.TRANS64.A1T0 RZ, [R4+URZ+0x88], RZ ;  /* 0x000088ff04ff49a7 */ /* 0x0001e2000810003f */
[----:B------:R-:W-:Y:S01]  /*5360*/  IMAD.MOV.U32 R2, RZ, RZ, -0x1 ;  /* 0xffffffffff027424 */ /* 0x000fe200078e00ff */
[----:B------:R-:W-:Y:S02]  /*5370*/  SHF.R.U32.HI R5, RZ, 0x2, R3 ;  /* 0x00000002ff057819 */ /* 0x000fe40000011603 */
[----:B------:R-:W-:-:S03]  /*5380*/  SEL R3, RZ, 0x1, !P1 ;  /* 0x00000001ff037807 */ /* 0x000fc60004800000 */
[----:B------:R-:W-:Y:S01]  /*5390*/  IMAD R8, R5, -0x5, R8 ;  /* 0xfffffffb05087824 */ /* 0x000fe200078e0208 */
[----:B------:R-:W-:Y:S02]  /*53a0*/  LOP3.LUT R0, R0, R3, RZ, 0x3c, !PT ;  /* 0x0000000300007212 */ /* 0x000fe400078e3cff */
[----:B------:R-:W-:Y:S02]  /*53b0*/  PRMT R3, RZ, 0x7610, R3 ;  /* 0x00007610ff037816 */ /* 0x000fe40000000003 */
[----:B------:R-:W-:Y:S02]  /*53c0*/  @P3 LOP3.LUT R0, R0, 0x1, R5, 0x78, !PT ;  /* 0x0000000100003812 */ /* 0x000fe400078e7805 */
[----:B--2---:R-:W-:-:S04]  /*53d0*/  IADD3 R18, P4, R18, R12, RZ ;  /* 0x0000000c12127210 */ /* 0x004fc80007f9e0ff */
[----:B------:R-:W-:Y:S01]  /*53e0*/  ISETP.GE.U32.AND P1, PT, R18, UR4, PT ;  /* 0x0000000412007c0c */ /* 0x000fe2000bf26070 */
[----:B------:R-:W-:-:S05]  /*53f0*/  IMAD.X R17, R17, 0x1, R23, P4 ;  /* 0x0000000111117824 */ /* 0x000fca00020e0617 */
[----:B------:R-:W-:-:S13]  /*5400*/  ISETP.GE.U32.AND.EX P1, PT, R17, UR5, PT, P1 ;  /* 0x0000000511007c0c */ /* 0x000fda000bf26110 */
[----:B0-----:R-:W-:Y:S05]  /*5410*/  @P1 BRA `(.L_x_112) ;  /* 0x0000000400601947 */ /* 0x001fea0003800000 */
[----:B------:R-:W0:Y:S01]  /*5420*/  S2R R12, SR_CTAID.X ;  /* 0x00000000000c7919 */ /* 0x000e220000002500 */
[----:B------:R-:W-:Y:S01]  /*5430*/  ULDC.64 UR4, c[0x0][0x628] ;  /* 0x00018a0000047ab9 */ /* 0x000fe20000000a00 */
[----:B------:R-:W-:Y:S01]  /*5440*/  ULDC UR7, c[0x0][0x630] ;  /* 0x00018c0000077ab9 */ /* 0x000fe20000000800 */
[----:B------:R-:W-:Y:S01]  /*5450*/  ISETP.NE.U32.AND P1, PT, RZ, UR4, PT ;  /* 0x00000004ff007c0c */ /* 0x000fe2000bf25070 */
[----:B------:R-:W1:Y:S01]  /*5460*/  S2R R13, SR_CTAID.Y ;  /* 0x00000000000d7919 */ /* 0x000e620000002600 */
[----:B------:R-:W-:Y:S01]  /*5470*/  ULDC UR8, c[0x0][0x150] ;  /* 0x0000540000087ab9 */ /* 0x000fe20000000800 */
[----:B------:R-:W-:Y:S01]  /*5480*/  IMAD.MOV.U32 R2, RZ, RZ, R18 ;  /* 0x000000ffff027224 */ /* 0x000fe200078e0012 */
[----:B------:R-:W-:Y:S01]  /*5490*/  ISETP.NE.AND.EX P1, PT, RZ, UR5, PT, P1 ;  /* 0x00000005ff007c0c */ /* 0x000fe2000bf25310 */
[----:B------:R-:W-:Y:S01]  /*54a0*/  IMAD.MOV.U32 R3, RZ, RZ, R17 ;  /* 0x000000ffff037224 */ /* 0x000fe200078e0011 */
[----:B0-----:R-:W-:-:S11]  /*54b0*/  I2FP.F32.U32 R14, R12 ;  /* 0x0000000c000e7245 */ /* 0x001fd60000201000 */
[----:B------:R-:W-:Y:S05]  /*54c0*/  @!P1 BRA `(.L_x_113) ;  /* 0x0000000000289947 */ /* 0x000fea0003800000 */
[----:B------:R-:W-:Y:S02]  /*54d0*/  ULDC UR6, c[0x0][0x634] ;  /* 0x00018d0000067ab9 */ /* 0x000fe40000000800 */
[----:B------:R-:W-:-:S05]  /*54e0*/  IADD3 R3, P1, R18, UR6, RZ ;  /* 0x0000000612037c10 */ /* 0x000fca000ff3e0ff */
[----:B------:R-:W-:-:S04]  /*54f0*/  IMAD.X R11, RZ, RZ, R17, P1 ;  /* 0x000000ffff0b7224 */ /* 0x000fc800008e0611 */
[----:B------:R-:W-:-:S04]  /*5500*/  IMAD.WIDE.U32 R4, R11, UR4, RZ ;  /* 0x000000040b047c25 */ /* 0x000fc8000f8e00ff */
[----:B------:R-:W-:-:S04]  /*5510*/  IMAD.WIDE.U32 R4, P1, R3, UR5, R4 ;  /* 0x0000000503047c25 */ /* 0x000fc8000f820004 */
[----:B------:R-:W-:-:S04]  /*5520*/  IMAD.WIDE.U32 R2, R3, UR4, RZ ;  /* 0x0000000403027c25 */ /* 0x000fc8000f8e00ff */
[----:B------:R-:W-:Y:S01]  /*5530*/  IMAD.MOV.U32 R2, RZ, RZ, R5 ;  /* 0x000000ffff027224 */ /* 0x000fe200078e0005 */
[----:B------:R-:W-:Y:S01]  /*5540*/  IADD3 RZ, P3, R3, R4, RZ ;  /* 0x0000000403ff7210 */ /* 0x000fe20007f7e0ff */
[----:B------:R-:W-:-:S04]  /*5550*/  IMAD.X R3, RZ, RZ, RZ, P1 ;  /* 0x000000ffff037224 */ /* 0x000fc800008e06ff */
[----:B------:R-:W-:-:S08]  /*5560*/  IMAD.WIDE.U32.X R2, R11, UR5, R2, P3 ;  /* 0x000000050b027c25 */ /* 0x000fd000098e0402 */
.L_x_113:
[----:B------:R-:W0:Y:S01]  /*5570*/  LDC R21, c[0x0][0x65c] ;  /* 0x00019700ff157b82 */ /* 0x000e220000000800 */
[--C-:B------:R-:W-:Y:S01]  /*5580*/  SHF.R.U64 R11, R2, UR7, R3.reuse ;  /* 0x00000007020b7c19 */ /* 0x100fe20008001203 */
[----:B------:R-:W-:Y:S01]  /*5590*/  FMUL R14, R14, UR8 ;  /* 0x000000080e0e7c20 */ /* 0x000fe20008400000 */
[----:B------:R-:W-:Y:S01]  /*55a0*/  SHF.R.U32.HI R2, RZ, UR7, R3 ;  /* 0x00000007ff027c19 */ /* 0x000fe20008011603 */
[----:B------:R-:W-:Y:S01]  /*55b0*/  ULDC UR6, c[0x0][0x154] ;  /* 0x0000550000067ab9 */ /* 0x000fe20000000800 */
[----:B------:R-:W-:Y:S01]  /*55c0*/  IADD3 R15, P1, RZ, -R11, RZ ;  /* 0x8000000bff0f7210 */ /* 0x000fe20007f3e0ff */
[----:B------:R-:W-:Y:S01]  /*55d0*/  ULDC.64 UR4, c[0x0][0x620] ;  /* 0x0001880000047ab9 */ /* 0x000fe20000000a00 */
[----:B-1----:R-:W-:Y:S01]  /*55e0*/  I2FP.F32.U32 R3, R13 ;  /* 0x0000000d00037245 */ /* 0x002fe20000201000 */
[----:B------:R-:W1:Y:S01]  /*55f0*/  LDC R19, c[0x0][0x144] ;  /* 0x00005100ff137b82 */ /* 0x000e620000000800 */
[----:B------:R-:W2:Y:S01]  /*5600*/  F2I.U32.TRUNC.NTZ R14, R14 ;  /* 0x0000000e000e7305 */ /* 0x000ea2000020f000 */
[----:B------:R-:W-:-:S02]  /*5610*/  IMAD.X R2, RZ, RZ, ~R2, P1 ;  /* 0x000000ffff027224 */ /* 0x000fc400008e0e02 */
[----:B------:R-:W-:Y:S01]  /*5620*/  FMUL R4, R3, UR6 ;  /* 0x0000000603047c20 */ /* 0x000fe20008400000 */
[----:B------:R-:W-:Y:S01]  /*5630*/  IMAD.MOV.U32 R3, RZ, RZ, R17 ;  /* 0x000000ffff037224 */ /* 0x000fe200078e0011 */
[----:B------:R-:W-:Y:S01]  /*5640*/  ULDC.64 UR6, c[0x0][0x640] ;  /* 0x0001900000067ab9 */ /* 0x000fe20000000a00 */
[----:B------:R-:W-:Y:S01]  /*5650*/  IMAD R2, R2, UR4, RZ ;  /* 0x0000000402027c24 */ /* 0x000fe2000f8e02ff */
[----:B------:R-:W3:Y:S01]  /*5660*/  LDC R20, c[0x0][0x148] ;  /* 0x00005200ff147b82 */ /* 0x000ee20000000800 */
[----:B------:R-:W-:Y:S01]  /*5670*/  ISETP.NE.U32.AND P1, PT, RZ, UR6, PT ;  /* 0x00000006ff007c0c */ /* 0x000fe2000bf25070 */
[----:B------:R-:W4:Y:S01]  /*5680*/  F2I.U32.TRUNC.NTZ R4, R4 ;  /* 0x0000000400047305 */ /* 0x000f22000020f000 */
[----:B------:R-:W-:Y:S02]  /*5690*/  IMAD R5, R15, UR5, R2 ;  /* 0x000000050f057c24 */ /* 0x000fe4000f8e0202 */
[----:B------:R-:W-:Y:S01]  /*56a0*/  IMAD.MOV.U32 R2, RZ, RZ, R18 ;  /* 0x000000ffff027224 */ /* 0x000fe200078e0012 */
[----:B------:R-:W-:-:S02]  /*56b0*/  ISETP.NE.AND.EX P1, PT, RZ, UR7, PT, P1 ;  /* 0x00000007ff007c0c */ /* 0x000fc4000bf25310 */
[----:B0-----:R-:W-:Y:S01]  /*56c0*/  ISETP.NE.AND P4, PT, R21, 0x1, PT ;  /* 0x000000011500780c */ /* 0x001fe20003f85270 */
[----:B------:R-:W-:Y:S01]  /*56d0*/  IMAD.WIDE.U32 R2, R15, UR4, R2 ;  /* 0x000000040f027c25 */ /* 0x000fe2000f8e0002 */
[----:B------:R-:W-:-:S03]  /*56e0*/  ULDC UR4, c[0x0][0x618] ;  /* 0x0001860000047ab9 */ /* 0x000fc60000000800 */
[----:B--2---:R-:W-:Y:S02]  /*56f0*/  IMAD.MOV R14, RZ, RZ, -R14 ;  /* 0x000000ffff0e7224 */ /* 0x004fe400078e0a0e */
[----:B------:R-:W-:Y:S02]  /*5700*/  IMAD.IADD R3, R3, 0x1, R5 ;  /* 0x0000000103037824 */ /* 0x000fe400078e0205 */
[----:B-1----:R-:W-:-:S03]  /*5710*/  IMAD R12, R19, R14, R12 ;  /* 0x0000000e130c7224 */ /* 0x002fc600078e020c */
[--C-:B------:R-:W-:Y:S01]  /*5720*/  SHF.R.U64 R14, R2, UR4, R3.reuse ;  /* 0x00000004020e7c19 */ /* 0x100fe20008001203 */
[----:B----4-:R-:W-:Y:S01]  /*5730*/  IMAD.MOV R2, RZ, RZ, -R4 ;  /* 0x000000ffff027224 */ /* 0x010fe200078e0a04 */
[----:B------:R-:W-:Y:S01]  /*5740*/  SHF.R.U32.HI R3, RZ, UR4, R3 ;  /* 0x00000004ff037c19 */ /* 0x000fe20008011603 */
[----:B------:R-:W-:Y:S02]  /*5750*/  ULDC UR4, c[0x0][0x608] ;  /* 0x0001820000047ab9 */ /* 0x000fe40000000800 */
[----:B---3--:R-:W-:Y:S01]  /*5760*/  @P4 IMAD R12, R20, R2, R13 ;  /* 0x00000002140c4224 */ /* 0x008fe200078e020d */
[--C-:B------:R-:W-:Y:S02]  /*5770*/  SHF.R.U64 R19, R14, UR4, R3.reuse ;  /* 0x000000040e137c19 */ /* 0x100fe40008001203 */
[----:B------:R-:W-:Y:S01]  /*5780*/  SHF.R.U32.HI R2, RZ, UR4, R3 ;  /* 0x00000004ff027c19 */ /* 0x000fe20008011603 */
[----:B------:R-:W-:-:S03]  /*5790*/  ULDC UR4, c[0x0][0x658] ;  /* 0x0001960000047ab9 */ /* 0x000fc60000000800 */
[--C-:B------:R-:W-:Y:S02]  /*57a0*/  SHF.R.U64 R13, R19, UR4, R2.reuse ;  /* 0x00000004130d7c19 */ /* 0x100fe40008001202 */
[----:B------:R-:W-:-:S03]  /*57b0*/  SHF.R.U32.HI R2, RZ, UR4, R2 ;  /* 0x00000004ff027c19 */ /* 0x000fc60008011602 */
[----:B------:R-:W-:Y:S02]  /*57c0*/  IMAD.MOV.U32 R4, RZ, RZ, R13 ;  /* 0x000000ffff047224 */ /* 0x000fe400078e000d */
[----:B------:R-:W-:Y:S01]  /*57d0*/  IMAD.MOV.U32 R3, RZ, RZ, R2 ;  /* 0x000000ffff037224 */ /* 0x000fe200078e0002 */
[----:B------:R-:W-:Y:S06]  /*57e0*/  @!P1 BRA `(.L_x_114) ;  /* 0x00000000002c9947 */ /* 0x000fec0003800000 */
        /* <DEDUP_REMOVED lines=9> */
[----:B------:R-:W-:-:S04]  /*5880*/  IMAD.WIDE.U32.X R2, R15, UR7, R2, P3 ;  /* 0x000000070f027c25 */ /* 0x000fc800098e0402 */
[----:B------:R-:W-:-:S07]  /*5890*/  IMAD.MOV.U32 R4, RZ, RZ, R2 ;  /* 0x000000ffff047224 */ /* 0x000fce00078e0002 */
.L_x_114:
[----:B------:R-:W-:Y:S01]  /*58a0*/  ULDC UR4, c[0x0][0x648] ;  /* 0x0001920000047ab9 */ /* 0x000fe20000000800 */
[----:B------:R-:W-:Y:S01]  /*58b0*/  LOP3.LUT R2, R19, UR16, RZ, 0xc0, !PT ;  /* 0x0000001013027c12 */ /* 0x000fe2000f8ec0ff */
[----:B------:R-:W-:Y:S01]  /*58c0*/  ULDC UR5, c[0x0][0x610] ;  /* 0x0001840000057ab9 */ /* 0x000fe20000000800 */
[----:B------:R-:W-:Y:S01]  /*58d0*/  SHF.R.U64 R3, R4, UR4, R3 ;  /* 0x0000000404037c19 */ /* 0x000fe20008001203 */
[----:B------:R-:W-:Y:S01]  /*58e0*/  ULDC UR4, c[0x0][0x638] ;  /* 0x00018e0000047ab9 */ /* 0x000fe20000000800 */
[----:B------:R-:W-:-:S03]  /*58f0*/  LOP3.LUT R14, R14, UR15, RZ, 0xc0, !PT ;  /* 0x0000000f0e0e7c12 */ /* 0x000fc6000f8ec0ff */
[----:B------:R-:W-:Y:S02]  /*5900*/  IMAD.MOV R4, RZ, RZ, -R3 ;  /* 0x000000ffff047224 */ /* 0x000fe400078e0a03 */
[----:B------:R-:W-:Y:S02]  /*5910*/  IMAD R3, R3, UR17, R2 ;  /* 0x0000001103037c24 */ /* 0x000fe4000f8e0202 */
[----:B------:R-:W-:Y:S01]  /*5920*/  IMAD R13, R4, UR4, R13 ;  /* 0x00000004040d7c24 */ /* 0x000fe2000f8e020d */
[----:B------:R-:W-:Y:S01]  /*5930*/  ULDC UR4, c[0x0][0x600] ;  /* 0x0001800000047ab9 */ /* 0x000fe20000000800 */
[----:B------:R-:W-:Y:S02]  /*5940*/  IMAD R12, R3, UR5, R12 ;  /* 0x00000005030c7c24 */ /* 0x000fe4000f8e020c */
[----:B------:R-:W-:Y:S02]  /*5950*/  IMAD R13, R13, UR4, R14 ;  /* 0x000000040d0d7c24 */ /* 0x000fe4000f8e020e */
[----:B------:R-:W-:-:S02]  /*5960*/  IMAD.MOV.U32 R3, RZ, RZ, 0x1 ;  /* 0x00000001ff037424 */ /* 0x000fc400078e00ff */
[----:B------:R-:W-:Y:S01]  /*5970*/  IMAD.MOV.U32 R2, RZ, RZ, R11 ;  /* 0x000000ffff027224 */ /* 0x000fe200078e000b */
[----:B------:R-:W-:Y:S02]  /*5980*/  SEL R22, R13, R12, !P4 ;  /* 0x0000000c0d167207 */ /* 0x000fe40006000000 */
[----:B------:R-:W-:-:S07]  /*5990*/  SEL R19, R12, R13, !P4 ;  /* 0x0000000d0c137207 */ /* 0x000fce0006000000 */
.L_x_112:
[----:B------:R-:W-:Y:S05]  /*59a0*/  BSYNC B1 ;  /* 0x0000000000017941 */ /* 0x000fea0003800000 */
.L_x_111:
[----:B------:R-:W-:-:S13]  /*59b0*/  LOP3.LUT P1, RZ, R3, 0xff, RZ, 0xc0, !PT ;  /* 0x000000ff03ff7812 */ /* 0x000fda000782c0ff */
[----:B------:R-:W-:Y:S05]  /*59c0*/  @P1 BRA `(.L_x_115) ;  /* 0xfffffff400241947 */ /* 0x000fea000383ffff */
[----:B------:R-:W-:Y:S05]  /*59d0*/  BSYNC B0 ;  /* 0x0000000000007941 */ /* 0x000fea0003800000 */
.L_x_103:
[----:B------:R-:W-:-:S03]  /*59e0*/  UMOV UR4, 0xffffffff ;  /* 0xffffffff00047882 */ /* 0x000fc60000000000 */
[----:B------:R-:W-:Y:S05]  /*59f0*/  BRA.DIV UR4, `(.L_x_116) ;  /* 0x0000000604647947 */ /* 0x000fea000b800000 */
[----:B------:R-:W-:-:S13]  /*5a00*/  ELECT P6, URZ, PT ;  /* 0x00000000003f782f */ /* 0x000fda00038c0000 */
.L_x_133:
[----:B------:R-:W-:Y:S04]  /*5a10*/  BSSY B0, `(.L_x_117) ;  /* 0x0000034000007945 */ /* 0x000fe80003800000 */
[----:B------:R-:W-:Y:S05]  /*5a20*/  @!P6 BRA `(.L_x_118) ;  /* 0x0000000000c8e947 */ /* 0x000fea0003800000 */
[----:B------:R-:W-:-:S04]  /*5a30*/  LOP3.LUT R16, R16, 0x2, RZ, 0xfc, !PT ;  /* 0x0000000210107812 */ /* 0x000fc800078efcff */
[----:B------:R-:W-:-:S13]  /*5a40*/  ISETP.NE.AND P0, PT, R16, 0x3, PT ;  /* 0x000000031000780c */ /* 0x000fda0003f05270 */
[----:B------:R-:W-:Y:S05]  /*5a50*/  @!P0 BRA `(.L_x_119) ;  /* 0x0000000000048947 */ /* 0x000fea0003800000 */
[----:B------:R-:W-:Y:S01]  /*5a60*/  BPT.TRAP 0x1 ;  /* 0x000000040000795c */ /* 0x000fe20000300000 */
.L_x_119:
[----:B------:R-:W0:Y:S01]  /*5a70*/  S2R R3, SR_CgaCtaId ;  /* 0x0000000000037919 */ /* 0x000e220000008800 */
[----:B------:R-:W-:-:S04]  /*5a80*/  MOV R2, 0x400 ;  /* 0x0000040000027802 */ /* 0x000fc80000000f00 */
[----:B0-----:R-:W-:Y:S02]  /*5a90*/  LEA R3, R3, R2, 0x18 ;  /* 0x0000000203037211 */ /* 0x001fe400078ec0ff */
[----:B------:R-:W-:-:S03]  /*5aa0*/  SHF.L.U32 R2, R0, 0x1f, RZ ;  /* 0x0000001f00027819 */ /* 0x000fc600000006ff */
[----:B------:R-:W-:-:S04]  /*5ab0*/  VIADD R3, R3, 0x28 ;  /* 0x0000002803037836 */ /* 0x000fc80000000000 */
[C---:B------:R-:W-:Y:S02]  /*5ac0*/  IMAD R7, R8.reuse, 0x8, R3 ;  /* 0x0000000808077824 */ /* 0x040fe400078e0203 */
[----:B------:R-:W-:Y:S02]  /*5ad0*/  VIADD R8, R8, 0x1 ;  /* 0x0000000108087836 */ /* 0x000fe40000000000 */
[----:B------:R-:W0:Y:S03]  /*5ae0*/  SYNCS.PHASECHK.TRANS64.TRYWAIT P0, [R7+URZ], R2 ;  /* 0x00000002070075a7 */ /* 0x000e26000800017f */
[----:B------:R-:W-:-:S04]  /*5af0*/  ISETP.NE.AND P1, PT, R8, 0x5, PT ;  /* 0x000000050800780c */ /* 0x000fc80003f25270 */
[----:B------:R-:W-:Y:S02]  /*5b00*/  SEL R5, RZ, 0x1, P1 ;  /* 0x00000001ff057807 */ /* 0x000fe40000800000 */
[----:B------:R-:W-:Y:S02]  /*5b10*/  SEL R8, R8, RZ, P1 ;  /* 0x000000ff08087207 */ /* 0x000fe40000800000 */
[----:B------:R-:W-:-:S03]  /*5b20*/  LOP3.LUT R5, R0, R5, RZ, 0x3c, !PT ;  /* 0x0000000500057212 */ /* 0x000fc600078e3cff */
[----:B------:R-:W-:Y:S01]  /*5b30*/  IMAD R9, R8, 0x8, R3 ;  /* 0x0000000808097824 */ /* 0x000fe200078e0203 */
[----:B------:R-:W-:Y:S01]  /*5b40*/  SHF.L.U32 R4, R5, 0x1f, RZ ;  /* 0x0000001f05047819 */ /* 0x000fe200000006ff */
[----:B0-----:R-:W-:Y:S06]  /*5b50*/  @!P0 BRA `(.L_x_120) ;  /* 0x00000004002c8947 */ /* 0x001fec0003800000 */
.L_x_134:
[----:B------:R-:W1:Y:S01]  /*5b60*/  SYNCS.PHASECHK.TRANS64.TRYWAIT P0, [R9+URZ], R4 ;  /* 0x00000004090075a7 */ /* 0x000e62000800017f */
[----:B------:R-:W-:-:S05]  /*5b70*/  VIADD R0, R8, 0x1 ;  /* 0x0000000108007836 */ /* 0x000fca0000000000 */
[----:B------:R-:W-:-:S04]  /*5b80*/  ISETP.NE.AND P1, PT, R0, 0x5, PT ;  /* 0x000000050000780c */ /* 0x000fc80003f25270 */
[----:B0-----:R-:W-:Y:S02]  /*5b90*/  SEL R2, RZ, 0x1, P1 ;  /* 0x00000001ff027807 */ /* 0x001fe40000800000 */
[----:B------:R-:W-:Y:S02]  /*5ba0*/  SEL R0, R0, RZ, P1 ;  /* 0x000000ff00007207 */ /* 0x000fe40000800000 */
[----:B------:R-:W-:-:S03]  /*5bb0*/  LOP3.LUT R7, R5, R2, RZ, 0x3c, !PT ;  /* 0x0000000205077212 */ /* 0x000fc600078e3cff */
[----:B------:R-:W-:Y:S01]  /*5bc0*/  IMAD R6, R0, 0x8, R3 ;  /* 0x0000000800067824 */ /* 0x000fe200078e0203 */
[----:B------:R-:W-:Y:S01]  /*5bd0*/  SHF.L.U32 R5, R7, 0x1f, RZ ;  /* 0x0000001f07057819 */ /* 0x000fe200000006ff */
[----:B-1----:R-:W-:Y:S06]  /*5be0*/  @!P0 BRA `(.L_x_121) ;  /* 0x00000004001c8947 */ /* 0x002fec0003800000 */
.L_x_135:
[----:B------:R-:W1:Y:S01]  /*5bf0*/  SYNCS.PHASECHK.TRANS64.TRYWAIT P0, [R6+URZ], R5 ;  /* 0x00000005060075a7 */ /* 0x000e62000800017f */
[----:B------:R-:W-:-:S05]  /*5c00*/  VIADD R0, R0, 0x1 ;  /* 0x0000000100007836 */ /* 0x000fca0000000000 */
[----:B------:R-:W-:-:S04]  /*5c10*/  ISETP.NE.AND P1, PT, R0, 0x5, PT ;  /* 0x000000050000780c */ /* 0x000fc80003f25270 */
[----:B------:R-:W-:Y:S02]  /*5c20*/  SEL R2, RZ, 0x1, P1 ;  /* 0x00000001ff027807 */ /* 0x000fe40000800000 */
[----:B------:R-:W-:Y:S02]  /*5c30*/  SEL R0, R0, RZ, P1 ;  /* 0x000000ff00007207 */ /* 0x000fe40000800000 */
[----:B------:R-:W-:-:S03]  /*5c40*/  LOP3.LUT R7, R7, R2, RZ, 0x3c, !PT ;  /* 0x0000000207077212 */ /* 0x000fc600078e3cff */
[----:B0-----:R-:W-:Y:S01]  /*5c50*/  IMAD R9, R0, 0x8, R3 ;  /* 0x0000000800097824 */ /* 0x001fe200078e0203 */
[----:B------:R-:W-:Y:S01]  /*5c60*/  SHF.L.U32 R4, R7, 0x1f, RZ ;  /* 0x0000001f07047819 */ /* 0x000fe200000006ff */
[----:B-1----:R-:W-:Y:S06]  /*5c70*/  @!P0 BRA `(.L_x_122) ;  /* 0x00000004000c8947 */ /* 0x002fec0003800000 */
.L_x_136:
[----:B------:R-:W1:Y:S01]  /*5c80*/  SYNCS.PHASECHK.TRANS64.TRYWAIT P0, [R9+URZ], R4 ;  /* 0x00000004090075a7 */ /* 0x000e62000800017f */
[----:B------:R-:W-:-:S05]  /*5c90*/  VIADD R0, R0, 0x1 ;  /* 0x0000000100007836 */ /* 0x000fca0000000000 */
[----:B------:R-:W-:-:S04]  /*5ca0*/  ISETP.NE.AND P1, PT, R0, 0x5, PT ;  /* 0x000000050000780c */ /* 0x000fc80003f25270 */
[----:B------:R-:W-:Y:S02]  /*5cb0*/  SEL R2, RZ, 0x1, P1 ;  /* 0x00000001ff027807 */ /* 0x000fe40000800000 */
[----:B------:R-:W-:Y:S02]  /*5cc0*/  SEL R0, R0, RZ, P1 ;  /* 0x000000ff00007207 */ /* 0x000fe40000800000 */
[----:B------:R-:W-:Y:S01]  /*5cd0*/  LOP3.LUT R2, R7, R2, RZ, 0x3c, !PT ;  /* 0x0000000207027212 */ /* 0x000fe200078e3cff */
[----:B-1----:R-:W-:Y:S06]  /*5ce0*/  @!P0 BRA `(.L_x_123) ;  /* 0x0000000400048947 */ /* 0x002fec0003800000 */
.L_x_137:
[----:B------:R-:W-:Y:S01]  /*5cf0*/  IMAD R3, R0, 0x8, R3 ;  /* 0x0000000800037824 */ /* 0x000fe200078e0203 */
[----:B------:R-:W-:-:S07]  /*5d00*/  SHF.L.U32 R0, R2, 0x1f, RZ ;  /* 0x0000001f02007819 */ /* 0x000fce00000006ff */
.L_x_124:
[----:B--2---:R2:W3:Y:S02]  /*5d10*/  SYNCS.PHASECHK.TRANS64.TRYWAIT P0, [R3+URZ], R0 ;  /* 0x00000000030075a7 */ /* 0x0044e4000800017f */
[----:B---3--:R-:W-:Y:S05]  /*5d20*/  @!P0 NANOSLEEP.SYNCS 0x989680 ;  /* 0x009896800000895d */ /* 0x008fea0003900000 */
[----:B------:R-:W3:Y:S02]  /*5d30*/  @!P0 SYNCS.PHASECHK.TRANS64 P0, [R3+URZ], R0 ;  /* 0x00000000030085a7 */ /* 0x000ee4000800007f */
[----:B---3--:R-:W-:Y:S05]  /*5d40*/  @!P0 BRA `(.L_x_124) ;  /* 0xfffffffc00f08947 */ /* 0x008fea000383ffff */
.L_x_118:
[----:B------:R-:W-:Y:S05]  /*5d50*/  BSYNC B0 ;  /* 0x0000000000007941 */ /* 0x000fea0003800000 */
.L_x_117:
[----:B------:R-:W-:Y:S05]  /*5d60*/  EXIT ;  /* 0x000000000000794d */ /* 0x000fea0003800000 */
.L_x_19:
[----:B-1----:R1:W2:Y:S02]  /*5d70*/  SYNCS.PHASECHK.TRANS64.TRYWAIT P0, [R65+URZ], R0 ;  /* 0x00000000410075a7 */ /* 0x0022a4000800017f */
[----:B--2---:R-:W-:Y:S05]  /*5d80*/  @!P0 NANOSLEEP.SYNCS 0x989680 ;  /* 0x009896800000895d */ /* 0x004fea0003900000 */
[----:B------:R-:W2:Y:S02]  /*5d90*/  @!P0 SYNCS.PHASECHK.TRANS64 P0, [R65+URZ], R0 ;  /* 0x00000000410085a7 */ /* 0x000ea4000800007f */
[----:B--2---:R-:W-:Y:S05]  /*5da0*/  @!P0 BRA `(.L_x_19) ;  /* 0xfffffffc00f08947 */ /* 0x004fea000383ffff */
[----:B------:R-:W-:Y:S05]  /*5db0*/  BRA `(.L_x_125) ;  /* 0xffffffb800707947 */ /* 0x000fea000383ffff */
.L_x_24:
[----:B--2---:R2:W3:Y:S02]  /*5dc0*/  SYNCS.PHASECHK.TRANS64.TRYWAIT P1, [R3+URZ], R0 ;  /* 0x00000000030075a7 */ /* 0x0044e4000802017f */
[----:B---3--:R-:W-:Y:S05]  /*5dd0*/  @!P1 NANOSLEEP.SYNCS 0x989680 ;  /* 0x009896800000995d */ /* 0x008fea0003900000 */
[----:B------:R-:W3:Y:S02]  /*5de0*/  @!P1 SYNCS.PHASECHK.TRANS64 P1, [R3+URZ], R0 ;  /* 0x00000000030095a7 */ /* 0x000ee4000802007f */
[----:B---3--:R-:W-:Y:S05]  /*5df0*/  @!P1 BRA `(.L_x_24) ;  /* 0xfffffffc00f09947 */ /* 0x008fea000383ffff */
[----:B------:R-:W-:Y:S05]  /*5e00*/  BRA `(.L_x_23) ;  /* 0xffffffb800d47947 */ /* 0x000fea000383ffff */
.L_x_29:
[----:B--2---:R-:W-:-:S04]  /*5e10*/  IMAD.U32 R5, RZ, RZ, UR4 ;  /* 0x00000004ff057e24 */ /* 0x004fc8000f8e00ff */
[----:B------:R2:W3:Y:S03]  /*5e20*/  SYNCS.PHASECHK.TRANS64.TRYWAIT P1, [R5+URZ], R4 ;  /* 0x00000004050075a7 */ /* 0x0004e6000802017f */
[----:B---3--:R-:W-:Y:S05]  /*5e30*/  @!P1 NANOSLEEP.SYNCS 0x989680 ;  /* 0x009896800000995d */ /* 0x008fea0003900000 */
[----:B------:R-:W3:Y:S02]  /*5e40*/  @!P1 SYNCS.PHASECHK.TRANS64 P1, [R5+URZ], R4 ;  /* 0x00000004050095a7 */ /* 0x000ee4000802007f */
[----:B---3--:R-:W-:Y:S05]  /*5e50*/  @!P1 BRA `(.L_x_29) ;  /* 0xfffffffc00ec9947 */ /* 0x008fea000383ffff */
[----:B------:R-:W-:Y:S05]  /*5e60*/  BRA `(.L_x_28) ;  /* 0xffffffbc008c7947 */ /* 0x000fea000383ffff */
.L_x_35:
[----:B-1----:R1:W2:Y:S02]  /*5e70*/  SYNCS.PHASECHK.TRANS64.TRYWAIT P0, [R65+URZ+0x10], R0 ;  /* 0x00001000410075a7 */ /* 0x0022a4000800017f */
[----:B--2---:R-:W-:Y:S05]  /*5e80*/  @!P0 NANOSLEEP.SYNCS 0x989680 ;  /* 0x009896800000895d */ /* 0x004fea0003900000 */
[----:B------:R-:W2:Y:S02]  /*5e90*/  @!P0 SYNCS.PHASECHK.TRANS64 P0, [R65+URZ+0x10], R0 ;  /* 0x00001000410085a7 */ /* 0x000ea4000800007f */
[----:B--2---:R-:W-:Y:S05]  /*5ea0*/  @!P0 BRA `(.L_x_35) ;  /* 0xfffffffc00f08947 */ /* 0x004fea000383ffff */
[----:B------:R-:W-:Y:S05]  /*5eb0*/  BRA `(.L_x_126) ;  /* 0xffffffc000d87947 */ /* 0x000fea000383ffff */
.L_x_104:
[----:B------:R-:W-:Y:S01]  /*5ec0*/  BSSY B1, `(.L_x_127) ;  /* 0x0000006000017945 */ /* 0x000fe20003800000 */
[----:B------:R-:W-:-:S07]  /*5ed0*/  IMAD.MOV.U32 R15, RZ, RZ, -0x1 ;  /* 0xffffffffff0f7424 */ /* 0x000fce00078e00ff */
[----:B-----5:R-:W-:Y:S05]  /*5ee0*/  WARPSYNC.COLLECTIVE R15, `(.L_x_128) ;  /* 0x000000000f0c7348 */ /* 0x020fea0003c00000 */
[----:B------:R-:W-:Y:S02]  /*5ef0*/  ELECT P6, UR62, PT ;  /* 0x00000000003e782f */ /* 0x000fe400038c0000 */
[----:B------:R-:W-:Y:S01]  /*5f00*/  MOV R14, UR62 ;  /* 0x0000003e000e7c02 */ /* 0x000fe20008000f00 */
[----:B-----5:R-:W-:Y:S10]  /*5f10*/  ENDCOLLECTIVE ;  /* 0x000000000000791b */ /* 0x020ff40003800000 */
.L_x_128:
[----:B------:R-:W-:Y:S05]  /*5f20*/  BSYNC B1 ;  /* 0x0000000000017941 */ /* 0x000fea0003800000 */
.L_x_127:
[----:B------:R-:W-:Y:S05]  /*5f30*/  BRA `(.L_x_129) ;  /* 0xffffffec00d47947 */ /* 0x000fea000383ffff */
.L_x_107:
[----:B0-----:R0:W1:Y:S02]  /*5f40*/  SYNCS.PHASECHK.TRANS64.TRYWAIT P1, [R12+URZ+0x28], R5 ;  /* 0x000028050c0075a7 */ /* 0x001064000802017f */
[----:B-1----:R-:W-:Y:S05]  /*5f50*/  @!P1 NANOSLEEP.SYNCS 0x989680 ;  /* 0x009896800000995d */ /* 0x002fea0003900000 */
[----:B------:R-:W1:Y:S02]  /*5f60*/  @!P1 SYNCS.PHASECHK.TRANS64 P1, [R12+URZ+0x28], R5 ;  /* 0x000028050c0095a7 */ /* 0x000e64000802007f */
[----:B-1----:R-:W-:Y:S05]  /*5f70*/  @!P1 BRA `(.L_x_107) ;  /* 0xfffffffc00f09947 */ /* 0x002fea000383ffff */
[----:B------:R-:W-:Y:S05]  /*5f80*/  BRA `(.L_x_130) ;  /* 0xfffffff000087947 */ /* 0x000fea000383ffff */
.L_x_116:
[----:B------:R-:W-:Y:S01]  /*5f90*/  BSSY B0, `(.L_x_131) ;  /* 0x0000006000007945 */ /* 0x000fe20003800000 */
[----:B------:R-:W-:-:S07]  /*5fa0*/  IMAD.MOV.U32 R15, RZ, RZ, -0x1 ;  /* 0xffffffffff0f7424 */ /* 0x000fce00078e00ff */
[----:B-----5:R-:W-:Y:S05]  /*5fb0*/  WARPSYNC.COLLECTIVE R15, `(.L_x_132) ;  /* 0x000000000f0c7348 */ /* 0x020fea0003c00000 */
[----:B------:R-:W-:Y:S02]  /*5fc0*/  ELECT P6, UR62, PT ;  /* 0x00000000003e782f */ /* 0x000fe400038c0000 */
[----:B------:R-:W-:Y:S01]  /*5fd0*/  MOV R14, UR62 ;  /* 0x0000003e000e7c02 */ /* 0x000fe20008000f00 */
[----:B-----5:R-:W-:Y:S10]  /*5fe0*/  ENDCOLLECTIVE ;  /* 0x000000000000791b */ /* 0x020ff40003800000 */
.L_x_132:
[----:B------:R-:W-:Y:S05]  /*5ff0*/  BSYNC B0 ;  /* 0x0000000000007941 */ /* 0x000fea0003800000 */
.L_x_131:
[----:B------:R-:W-:Y:S05]  /*6000*/  BRA `(.L_x_133) ;  /* 0xfffffff800807947 */ /* 0x000fea000383ffff */
.L_x_120:
[----:B0-----:R0:W1:Y:S02]  /*6010*/  SYNCS.PHASECHK.TRANS64.TRYWAIT P0, [R7+URZ], R2 ;  /* 0x00000002070075a7 */ /* 0x001064000800017f */
[----:B-1----:R-:W-:Y:S05]  /*6020*/  @!P0 NANOSLEEP.SYNCS 0x989680 ;  /* 0x009896800000895d */ /* 0x002fea0003900000 */
[----:B------:R-:W1:Y:S02]  /*6030*/  @!P0 SYNCS.PHASECHK.TRANS64 P0, [R7+URZ], R2 ;  /* 0x00000002070085a7 */ /* 0x000e64000800007f */
[----:B-1----:R-:W-:Y:S05]  /*6040*/  @!P0 BRA `(.L_x_120) ;  /* 0xfffffffc00f08947 */ /* 0x002fea000383ffff */
[----:B------:R-:W-:Y:S05]  /*6050*/  BRA `(.L_x_134) ;  /* 0xfffffff800c07947 */ /* 0x000fea000383ffff */
.L_x_121:
[----:B0-----:R0:W1:Y:S02]  /*6060*/  SYNCS.PHASECHK.TRANS64.TRYWAIT P0, [R9+URZ], R4 ;  /* 0x00000004090075a7 */ /* 0x001064000800017f */
[----:B-1----:R-:W-:Y:S05]  /*6070*/  @!P0 NANOSLEEP.SYNCS 0x989680 ;  /* 0x009896800000895d */ /* 0x002fea0003900000 */
[----:B------:R-:W1:Y:S02]  /*6080*/  @!P0 SYNCS.PHASECHK.TRANS64 P0, [R9+URZ], R4 ;  /* 0x00000004090085a7 */ /* 0x000e64000800007f */
[----:B-1----:R-:W-:Y:S05]  /*6090*/  @!P0 BRA `(.L_x_121) ;  /* 0xfffffffc00f08947 */ /* 0x002fea000383ffff */
[----:B------:R-:W-:Y:S05]  /*60a0*/  BRA `(.L_x_135) ;  /* 0xfffffff800d07947 */ /* 0x000fea000383ffff */
.L_x_122:
[----:B0-----:R0:W1:Y:S02]  /*60b0*/  SYNCS.PHASECHK.TRANS64.TRYWAIT P0, [R6+URZ], R5 ;  /* 0x00000005060075a7 */ /* 0x001064000800017f */
[----:B-1----:R-:W-:Y:S05]  /*60c0*/  @!P0 NANOSLEEP.SYNCS 0x989680 ;  /* 0x009896800000895d */ /* 0x002fea0003900000 */
[----:B------:R-:W1:Y:S02]  /*60d0*/  @!P0 SYNCS.PHASECHK.TRANS64 P0, [R6+URZ], R5 ;  /* 0x00000005060085a7 */ /* 0x000e64000800007f */
[----:B-1----:R-:W-:Y:S05]  /*60e0*/  @!P0 BRA `(.L_x_122) ;  /* 0xfffffffc00f08947 */ /* 0x002fea000383ffff */
[----:B------:R-:W-:Y:S05]  /*60f0*/  BRA `(.L_x_136) ;  /* 0xfffffff800e07947 */ /* 0x000fea000383ffff */
.L_x_123:
[----:B-1----:R1:W2:Y:S02]  /*6100*/  SYNCS.PHASECHK.TRANS64.TRYWAIT P0, [R9+URZ], R4 ;  /* 0x00000004090075a7 */ /* 0x0022a4000800017f */
[----:B--2---:R-:W-:Y:S05]  /*6110*/  @!P0 NANOSLEEP.SYNCS 0x989680 ;  /* 0x009896800000895d */ /* 0x004fea0003900000 */
[----:B------:R-:W2:Y:S02]  /*6120*/  @!P0 SYNCS.PHASECHK.TRANS64 P0, [R9+URZ], R4 ;  /* 0x00000004090085a7 */ /* 0x000ea4000800007f */
[----:B--2---:R-:W-:Y:S05]  /*6130*/  @!P0 BRA `(.L_x_123) ;  /* 0xfffffffc00f08947 */ /* 0x004fea000383ffff */
[----:B------:R-:W-:Y:S05]  /*6140*/  BRA `(.L_x_137) ;  /* 0xfffffff800e87947 */ /* 0x000fea000383ffff */
.L_x_138:
[----:B------:R-:W-:-:S00]  /*6150*/  BRA `(.L_x_138) ;  /* 0xfffffffc00fc7947 */ /* 0x000fc0000383ffff */
[----:B------:R-:W-:-:S00]  /*6160*/  NOP ;  /* 0x0000000000007918 */ /* 0x000fc00000000000 */
        /* <DEDUP_REMOVED lines=9> */
.L_x_139:


//--------------------- .nv.global.init           --------------------------
	.section	.nv.global.init,"aw",@progbits
.nv.global.init:
	.type		$str$22,@object
	.size		$str$22,($str$23 - $str$22)
$str$22:
        /*0000*/ 	.byte	0x6b, 0x5f, 0x74, 0x69, 0x6c, 0x65, 0x5f, 0x63, 0x6f, 0x75, 0x6e, 0x74, 0x20, 0x3e, 0x3d, 0x20
        /*0010*/ 	.byte	0x31, 0x00
	.type		$str$23,@object
	.size		$str$23,(__unnamed_1 - $str$23)
$str$23:
        /*0012*/ 	.byte	0x2f, 0x74, 0x6d, 0x70, 0x2f, 0x63, 0x75, 0x74, 0x6c, 0x61, 0x73, 0x73, 0x5f, 0x73, 0x77, 0x65
        /*0022*/ 	.byte	0x65, 0x70, 0x5f, 0x73, 0x72, 0x63, 0x2f, 0x69, 0x6e, 0x63, 0x6c, 0x75, 0x64, 0x65, 0x2f, 0x63
        /*0032*/ 	.byte	0x75, 0x74, 0x6c, 0x61, 0x73, 0x73, 0x2f, 0x67, 0x65, 0x6d, 0x6d, 0x2f, 0x63, 0x6f, 0x6c, 0x6c
        /*0042*/ 	.byte	0x65, 0x63, 0x74, 0x69, 0x76, 0x65, 0x2f, 0x73, 0x6d, 0x39, 0x30, 0x5f, 0x6d, 0x6d, 0x61, 0x5f
        /*0052*/ 	.byte	0x74, 0x6d, 0x61, 0x5f, 0x67, 0x6d, 0x6d, 0x61, 0x5f, 0x73, 0x73, 0x5f, 0x77, 0x61, 0x72, 0x70
        /*0062*/ 	.byte	0x73, 0x70, 0x65, 0x63, 0x69, 0x61, 0x6c, 0x69, 0x7a, 0x65, 0x64, 0x2e, 0x68, 0x70, 0x70, 0x00
	.type		__unnamed_1,@object
	.size		__unnamed_1,(.L_0 - __unnamed_1)
__unnamed_1:
        /*0072*/ 	.byte	0x76, 0x6f, 0x69, 0x64, 0x20, 0x63, 0x75, 0x74, 0x6c, 0x61, 0x73, 0x73, 0x3a, 0x3a, 0x67, 0x65
        /* <DEDUP_REMOVED lines=180> */
        /*0bc2*/ 	.byte	0x65, 0x6e, 0x74, 0x69, 0x74, 0x79, 0x5d, 0x00
.L_0:


//--------------------- .nv.shared._ZN7cutlass13device_kernelINS_4gemm6kernel13GemmUniversalIN4cute5tupleIJiiiiEEENS1_10collective13CollectiveMmaINS1_34MainloopSm90TmaGmmaWarpSpecializedILi5ENS5_IJNS4_1CILi2EEENSA_ILi1EEESC_EEENS1_32KernelTmaWarpSpecializedPingpongEEENS5_IJNSA_ILi64EEESG_SG_EEENS_10bfloat16_tENS5_IJlSC_lEEESI_SJ_NS4_8TiledMMAINS4_8MMA_AtomIJNS4_4SM904GMMA27MMA_64x64x16_F32BF16BF16_SSILNSN_5MajorE0ELSP_0ELNSN_7ScaleInE1ELSQ_1EEEEEENS4_6LayoutINS5_IJSC_SC_SC_EEENS5_IJNSA_ILi0EEESV_SV_EEEEENS5_IJNS4_10UnderscoreESY_SY_EEEEENS4_13SM90_TMA_LOADENS4_14ComposedLayoutINS4_7SwizzleILi3ELi4ELi3EEENS4_18smem_ptr_flag_bitsILi16EEENST_INS5_IJNSA_ILi8EEESG_EEENS5_IJSG_SC_EEEEEEEvNS4_8identityENS4_23SM90_TMA_LOAD_MULTICASTES1B_vS1C_EENS_8epilogue10collective6detail29Sm90TmaWarpSpecializedAdapterINS1G_15DefaultEpilogueISI_SJ_SJ_NS1F_6thread17LinearCombinationISI_Li1EffLNS1K_9ScaleType4KindE0ELNS_15FloatRoundStyleE2ESI_EENS1_15EpilogueDefaultEEEEEvvEEEEvNT_6ParamsE --------------------------
	.section	.nv.shared._ZN7cutlass13device_kernelINS_4gemm6kernel13GemmUniversalIN4cute5tupleIJiiiiEEENS1_10collective13CollectiveMmaINS1_34MainloopSm90TmaGmmaWarpSpecializedILi5ENS5_IJNS4_1CILi2EEENSA_ILi1EEESC_EEENS1_32KernelTmaWarpSpecializedPingpongEEENS5_IJNSA_ILi64EEESG_SG_EEENS_10bfloat16_tENS5_IJlSC_lEEESI_SJ_NS4_8TiledMMAINS4_8MMA_AtomIJNS4_4SM904GMMA27MMA_64x64x16_F32BF16BF16_SSILNSN_5MajorE0ELSP_0ELNSN_7ScaleInE1ELSQ_1EEEEEENS4_6LayoutINS5_IJSC_SC_SC_EEENS5_IJNSA_ILi0EEESV_SV_EEEEENS5_IJNS4_10UnderscoreESY_SY_EEEEENS4_13SM90_TMA_LOADENS4_14ComposedLayoutINS4_7SwizzleILi3ELi4ELi3EEENS4_18smem_ptr_flag_bitsILi16EEENST_INS5_IJNSA_ILi8EEESG_EEENS5_IJSG_SC_EEEEEEEvNS4_8identityENS4_23SM90_TMA_LOAD_MULTICASTES1B_vS1C_EENS_8epilogue10collective6detail29Sm90TmaWarpSpecializedAdapterINS1G_15DefaultEpilogueISI_SJ_SJ_NS1F_6thread17LinearCombinationISI_Li1EffLNS1K_9ScaleType4KindE0ELNS_15FloatRoundStyleE2ESI_EENS1_15EpilogueDefaultEEEEEvvEEEEvNT_6ParamsE,"aw",@nobits
	.sectionflags	@""
	.align	16
	.zero		1024


//--------------------- .nv.shared.reserved.0     --------------------------
	.section	.nv.shared.reserved.0,"aw",@nobits
	.weak		__nv_reservedSMEM_offset_0_alias
	.size		__nv_reservedSMEM_offset_0_alias, 0, 0
	.other		__nv_reservedSMEM_offset_0_alias,@"STO_CUDA_RESERVED_SHARED STV_DEFAULT"
__nv_reservedSMEM_offset_0_alias:
	.zero		0


//--------------------- .nv.global                --------------------------
	.section	.nv.global,"aw",@nobits
.nv.global:
	.type		_ZN39_INTERNAL_1480e32f_4_k_cu_b0fcd8cb_38494cute1_E,@object
	.size		_ZN39_INTERNAL_1480e32f_4_k_cu_b0fcd8cb_38494cute1_E,(_ZN39_INTERNAL_1480e32f_4_k_cu_b0fcd8cb_38494cuda3std3__45__cpo6cbeginE - _ZN39_INTERNAL_1480e32f_4_k_cu_b0fcd8cb_38494cute1_E)
_ZN39_INTERNAL_1480e32f_4_k_cu_b0fcd8cb_38494cute1_E:
	.zero		1
	.type		_ZN39_INTERNAL_1480e32f_4_k_cu_b0fcd8cb_38494cuda3std3__45__cpo6cbeginE,@object
	.size		_ZN39_INTERNAL_1480e32f_4_k_cu_b0fcd8cb_38494cuda3std3__45__cpo6cbeginE,(_ZN39_INTERNAL_1480e32f_4_k_cu_b0fcd8cb_38494cuda3std3__48in_placeE - _ZN39_INTERNAL_1480e32f_4_k_cu_b0fcd8cb_38494cuda3std3__45__cpo6cbeginE)
_ZN39_INTERNAL_1480e32f_4_k_cu_b0fcd8cb_38494cuda3std3__45__cpo6cbeginE:
	.zero		1
	.type		_ZN39_INTERNAL_1480e32f_4_k_cu_b0fcd8cb_38494cuda3std3__48in_placeE,@object
	.size		_ZN39_INTERNAL_1480e32f_4_k_cu_b0fcd8cb_38494cuda3std3__48in_placeE,(_ZN39_INTERNAL_1480e32f_4_k_cu_b0fcd8cb_38494cuda3std6ranges3__45__cpo9iter_moveE - _ZN39_INTERNAL_1480e32f_4_k_cu_b0fcd8cb_38494cuda3std3__48in_placeE)
_ZN39_INTERNAL_1480e32f_4_k_cu_b0fcd8cb_38494cuda3std3__48in_placeE:
	.zero		1
	.type		_ZN39_INTERNAL_1480e32f_4_k_cu_b0fcd8cb_38494cuda3std6ranges3__45__cpo9iter_moveE,@object
	.size		_ZN39_INTERNAL_1480e32f_4_k_cu_b0fcd8cb_38494cuda3std6ranges3__45__cpo9iter_moveE,(_ZN39_INTERNAL_1480e32f_4_k_cu_b0fcd8cb_38494cuda3std3__45__cpo5beginE - _ZN39_INTERNAL_1480e32f_4_k_cu_b0fcd8cb_38494cuda3std6ranges3__45__cpo9iter_moveE)
_ZN39_INTERNAL_1480e32f_4_k_cu_b0fcd8cb_38494cuda3std6ranges3__45__cpo9iter_moveE:
	.zero		1
	.type		_ZN39_INTERNAL_1480e32f_4_k_cu_b0fcd8cb_38494cuda3std3__45__cpo5beginE,@object
	.size		_ZN39_INTERNAL_1480e32f_4_k_cu_b0fcd8cb_38494cuda3std3__45__cpo5beginE,(_ZN39_INTERNAL_1480e32f_4_k_cu_b0fcd8cb_38494cuda3std3__441_GLOBAL__N__1480e32f_4_k_cu_b0fcd8cb_38496ignoreE - _ZN39_INTERNAL_1480e32f_4_k_cu_b0fcd8cb_38494cuda3std3__45__cpo5beginE)
_ZN39_INTERNAL_1480e32f_4_k_cu_b0fcd8cb_38494cuda3std3__45__cpo5beginE:
	.zero		1
	.type		_ZN39_INTERNAL_1480e32f_4_k_cu_b0fcd8cb_38494cuda3std3__441_GLOBAL__N__1480e32f_4_k_cu_b0fcd8cb_38496ignoreE,@object
	.size		_ZN39_INTERNAL_1480e32f_4_k_cu_b0fcd8cb_38494cuda3std3__441_GLOBAL__N__1480e32f_4_k_cu_b0fcd8cb_38496ignoreE,(_ZN39_INTERNAL_1480e32f_4_k_cu_b0fcd8cb_38494cute7productE - _ZN39_INTERNAL_1480e32f_4_k_cu_b0fcd8cb_38494cuda3std3__441_GLOBAL__N__1480e32f_4_k_cu_b0fcd8cb_38496ignoreE)
_ZN39_INTERNAL_1480e32f_4_k_cu_b0fcd8cb_38494cuda3std3__441_GLOBAL__N__1480e32f_4_k_cu_b0fcd8cb_38496ignoreE:
	.zero		1
	.type		_ZN39_INTERNAL_1480e32f_4_k_cu_b0fcd8cb_38494cute7productE,@object
	.size		_ZN39_INTERNAL_1480e32f_4_k_cu_b0fcd8cb_38494cute7productE,(_ZN39_INTERNAL_1480e32f_4_k_cu_b0fcd8cb_38494cuda3std3__45__cpo3endE - _ZN39_INTERNAL_1480e32f_4_k_cu_b0fcd8cb_38494cute7productE)
_ZN39_INTERNAL_1480e32f_4_k_cu_b0fcd8cb_38494cute7productE:
	.zero		1
	.type		_ZN39_INTERNAL_1480e32f_4_k_cu_b0fcd8cb_38494cuda3std3__45__cpo3endE,@object
	.size		_ZN39_INTERNAL_1480e32f_4_k_cu_b0fcd8cb_38494cuda3std3__45__cpo3endE,(_ZN39_INTERNAL_1480e32f_4_k_cu_b0fcd8cb_38494cuda3std3__419piecewise_constructE - _ZN39_INTERNAL_1480e32f_4_k_cu_b0fcd8cb_38494cuda3std3__45__cpo3endE)
_ZN39_INTERNAL_1480e32f_4_k_cu_b0fcd8cb_38494cuda3std3__45__cpo3endE:
	.zero		1
	.type		_ZN39_INTERNAL_1480e32f_4_k_cu_b0fcd8cb_38494cuda3std3__419piecewise_constructE,@object
	.size		_ZN39_INTERNAL_1480e32f_4_k_cu_b0fcd8cb_38494cuda3std3__419piecewise_constructE,(_ZN39_INTERNAL_1480e32f_4_k_cu_b0fcd8cb_38494cuda3std3__45__cpo4cendE - _ZN39_INTERNAL_1480e32f_4_k_cu_b0fcd8cb_38494cuda3std3__419piecewise_constructE)
_ZN39_INTERNAL_1480e32f_4_k_cu_b0fcd8cb_38494cuda3std3__419piecewise_constructE:
	.zero		1
	.type		_ZN39_INTERNAL_1480e32f_4_k_cu_b0fcd8cb_38494cuda3std3__45__cpo4cendE,@object
	.size		_ZN39_INTERNAL_1480e32f_4_k_cu_b0fcd8cb_38494cuda3std3__45__cpo4cendE,(_ZN39_INTERNAL_1480e32f_4_k_cu_b0fcd8cb_38494cuda3std6ranges3__45__cpo4swapE - _ZN39_INTERNAL_1480e32f_4_k_cu_b0fcd8cb_38494cuda3std3__45__cpo4cendE)
_ZN39_INTERNAL_1480e32f_4_k_cu_b0fcd8cb_38494cuda3std3__45__cpo4cendE:
	.zero		1
	.type		_ZN39_INTERNAL_1480e32f_4_k_cu_b0fcd8cb_38494cuda3std6ranges3__45__cpo4swapE,@object
	.size		_ZN39_INTERNAL_1480e32f_4_k_cu_b0fcd8cb_38494cuda3std6ranges3__45__cpo4swapE,(.L_8 - _ZN39_INTERNAL_1480e32f_4_k_cu_b0fcd8cb_38494cuda3std6ranges3__45__cpo4swapE)
_ZN39_INTERNAL_1480e32f_4_k_cu_b0fcd8cb_38494cuda3std6ranges3__45__cpo4swapE:
	.zero		1
.L_8:


//--------------------- .nv.constant0._ZN7cutlass13device_kernelINS_4gemm6kernel13GemmUniversalIN4cute5tupleIJiiiiEEENS1_10collective13CollectiveMmaINS1_34MainloopSm90TmaGmmaWarpSpecializedILi5ENS5_IJNS4_1CILi2EEENSA_ILi1EEESC_EEENS1_32KernelTmaWarpSpecializedPingpongEEENS5_IJNSA_ILi64EEESG_SG_EEENS_10bfloat16_tENS5_IJlSC_lEEESI_SJ_NS4_8TiledMMAINS4_8MMA_AtomIJNS4_4SM904GMMA27MMA_64x64x16_F32BF16BF16_SSILNSN_5MajorE0ELSP_0ELNSN_7ScaleInE1ELSQ_1EEEEEENS4_6LayoutINS5_IJSC_SC_SC_EEENS5_IJNSA_ILi0EEESV_SV_EEEEENS5_IJNS4_10UnderscoreESY_SY_EEEEENS4_13SM90_TMA_LOADENS4_14ComposedLayoutINS4_7SwizzleILi3ELi4ELi3EEENS4_18smem_ptr_flag_bitsILi16EEENST_INS5_IJNSA_ILi8EEESG_EEENS5_IJSG_SC_EEEEEEEvNS4_8identityENS4_23SM90_TMA_LOAD_MULTICASTES1B_vS1C_EENS_8epilogue10collective6detail29Sm90TmaWarpSpecializedAdapterINS1G_15DefaultEpilogueISI_SJ_SJ_NS1F_6thread17LinearCombinationISI_Li1EffLNS1K_9ScaleType4KindE0ELNS_15FloatRoundStyleE2ESI_EENS1_15EpilogueDefaultEEEEEvvEEEEvNT_6ParamsE --------------------------
	.section	.nv.constant0._ZN7cutlass13device_kernelINS_4gemm6kernel13GemmUniversalIN4cute5tupleIJiiiiEEENS1_10collective13CollectiveMmaINS1_34MainloopSm90TmaGmmaWarpSpecializedILi5ENS5_IJNS4_1CILi2EEENSA_ILi1EEESC_EEENS1_32KernelTmaWarpSpecializedPingpongEEENS5_IJNSA_ILi64EEESG_SG_EEENS_10bfloat16_tENS5_IJlSC_lEEESI_SJ_NS4_8TiledMMAINS4_8MMA_AtomIJNS4_4SM904GMMA27MMA_64x64x16_F32BF16BF16_SSILNSN_5MajorE0ELSP_0ELNSN_7ScaleInE1ELSQ_1EEEEEENS4_6LayoutINS5_IJSC_SC_SC_EEENS5_IJNSA_ILi0EEESV_SV_EEEEENS5_IJNS4_10UnderscoreESY_SY_EEEEENS4_13SM90_TMA_LOADENS4_14ComposedLayoutINS4_7SwizzleILi3ELi4ELi3EEENS4_18smem_ptr_flag_bitsILi16EEENST_INS5_IJNSA_ILi8EEESG_EEENS5_IJSG_SC_EEEEEEEvNS4_8identityENS4_23SM90_TMA_LOAD_MULTICASTES1B_vS1C_EENS_8epilogue10collective6detail29Sm90TmaWarpSpecializedAdapterINS1G_15DefaultEpilogueISI_SJ_SJ_NS1F_6thread17LinearCombinationISI_Li1EffLNS1K_9ScaleType4KindE0ELNS_15FloatRoundStyleE2ESI_EENS1_15EpilogueDefaultEEEEEvvEEEEvNT_6ParamsE,"a",@progbits
	.sectionflags	@""
	.align	4
.nv.constant0._ZN7cutlass13device_kernelINS_4gemm6kernel13GemmUniversalIN4cute5tupleIJiiiiEEENS1_10collective13CollectiveMmaINS1_34MainloopSm90TmaGmmaWarpSpecializedILi5ENS5_IJNS4_1CILi2EEENSA_ILi1EEESC_EEENS1_32KernelTmaWarpSpecializedPingpongEEENS5_IJNSA_ILi64EEESG_SG_EEENS_10bfloat16_tENS5_IJlSC_lEEESI_SJ_NS4_8TiledMMAINS4_8MMA_AtomIJNS4_4SM904GMMA27MMA_64x64x16_F32BF16BF16_SSILNSN_5MajorE0ELSP_0ELNSN_7ScaleInE1ELSQ_1EEEEEENS4_6LayoutINS5_IJSC_SC_SC_EEENS5_IJNSA_ILi0EEESV_SV_EEEEENS5_IJNS4_10UnderscoreESY_SY_EEEEENS4_13SM90_TMA_LOADENS4_14ComposedLayoutINS4_7SwizzleILi3ELi4ELi3EEENS4_18smem_ptr_flag_bitsILi16EEENST_INS5_IJNSA_ILi8EEESG_EEENS5_IJSG_SC_EEEEEEEvNS4_8identityENS4_23SM90_TMA_LOAD_MULTICASTES1B_vS1C_EENS_8epilogue10collective6detail29Sm90TmaWarpSpecializedAdapterINS1G_15DefaultEpilogueISI_SJ_SJ_NS1F_6thread17LinearCombinationISI_Li1EffLNS1K_9ScaleType4KindE0ELNS_15FloatRoundStyleE2ESI_EENS1_15EpilogueDefaultEEEEEvvEEEEvNT_6ParamsE:
	.zero		1664


//--------------------- SYMBOLS --------------------------

	.type		.nv.reservedSmem.offset0,@object
	.size		.nv.reservedSmem.offset0,0x4
	.type		__assertfail,@function
